def attn_fwd(
    Q,
    K,
    V,
    Out,
    Lse,
    sm_scale,
    stride_qz,
    stride_qh,
    stride_qm,
    stride_qk,
    stride_kz,
    stride_kh,
    stride_kn,
    stride_kk,
    stride_vz,
    stride_vh,
    stride_vn,
    stride_vk,
    stride_oz,
    stride_oh,
    stride_om,
    stride_ok,
    seqlen_q,
    seqlen_k,
    BLOCK_M: tl.constexpr,
    BLOCK_N: tl.constexpr,
    HEAD_DIM: tl.constexpr,
    CAUSAL: tl.constexpr,
):
    start_m = tl.program_id(0)
    off_hz = tl.program_id(1)
    q_off = off_hz * stride_qh
    k_off = off_hz * stride_kh
    v_off = off_hz * stride_vh
    offs_m = start_m * BLOCK_M + tl.arange(0, BLOCK_M)
    offs_d = tl.arange(0, HEAD_DIM)
    offs_n = tl.arange(0, BLOCK_N)
    q_ptrs = Q + q_off + offs_m[:, None] * stride_qm + offs_d[None, :] * stride_qk
    k_ptrs = K + k_off + offs_d[:, None] * stride_kk + offs_n[None, :] * stride_kn
    v_ptrs = V + v_off + offs_n[:, None] * stride_vn + offs_d[None, :] * stride_vk
    m_i = tl.full([BLOCK_M], float("-inf"), dtype=tl.float32)
    l_i = tl.zeros([BLOCK_M], dtype=tl.float32) + 1.0
    acc = tl.zeros([BLOCK_M, HEAD_DIM], dtype=tl.float32)
    q = tl.load(q_ptrs)
    acc, l_i, m_i = _attn_fwd_inner(
        acc,
        l_i,
        m_i,
        q,
        k_ptrs,
        v_ptrs,
        sm_scale,
        stride_kn,
        stride_vn,
        start_m,
        seqlen_k,
        BLOCK_M,
        BLOCK_N,
        HEAD_DIM,
        CAUSAL,
    )
    acc = acc / l_i[:, None]
    lse = m_i + tl.math.log2(l_i) / 1.4426950408889634
    o_ptrs = (
        Out
        + off_hz * stride_oh
        + offs_m[:, None] * stride_om
        + offs_d[None, :] * stride_ok
    )
    tl.store(o_ptrs, acc.to(Out.dtype.element_ty))
    tl.store(Lse + off_hz * seqlen_q + offs_m, lse)

# config = {"BLOCK_M": 32, "BLOCK_N": 128, "HEAD_DIM": 32, "arch": "sm_100", "causal": false, "dtype": "fp16", "num_stages": 4, "num_warps": 4}
# arch = sm_100


// ===== COMPILED SASS (sm_100a) =====

	.target	sm_100a

	.elftype	@"ET_EXEC"


//--------------------- .note.nv.tkinfo           --------------------------
	.section	.note.nv.tkinfo,"",@"SHT_NOTE"
	.sectionflags	@"SHF_NOTE_NV_TKINFO"
	.tkinfo
        /*0018*/ 	.word	0x00000081
        /*0030*/ 	.string	""
        /*0030*/ 	.string	"ptxas-blackwell"
        /*0030*/ 	.string	"Cuda compilation tools, release 12.9, V12.9.86"
        /*0030*/ 	.string	"Build cuda_12.9.r12.9/compiler.36037853_0"
        /*0030*/ 	.string	"-v  -suppress-debug-info  -lineinfo  -arch sm_100a "



//--------------------- .note.nv.cuver            --------------------------
	.section	.note.nv.cuver,"",@"SHT_NOTE"
	.sectionflags	@"SHF_NOTE_NV_CUVER"
        /*0018*/ 	.short	0x0001
        /*001a*/ 	.short	0x0064
        /*001c*/ 	.short	0x0001
        /*001e*/ 	.short	0x0000
        /*0020*/ 	.short	0x0001
        /*0022*/ 	.short	0x0000


//--------------------- .nv.info                  --------------------------
	.section	.nv.info,"",@"SHT_CUDA_INFO"
	.align	4


	//----- nvinfo : EIATTR_REGCOUNT
	.align		4
        /*0000*/ 	.byte	0x04, 0x2f
        /*0002*/ 	.short	(.L_2 - .L_1)
	.align		4
.L_1:
        /*0004*/ 	.word	index@(attn_fwd)
        /*0008*/ 	.word	0x000000ff


	//----- nvinfo : EIATTR_FRAME_SIZE
	.align		4
.L_2:
        /*000c*/ 	.byte	0x04, 0x11
        /*000e*/ 	.short	(.L_4 - .L_3)
	.align		4
.L_3:
        /*0010*/ 	.word	index@(attn_fwd)
        /*0014*/ 	.word	0x00000070


	//----- nvinfo : EIATTR_MIN_STACK_SIZE
	.align		4
.L_4:
        /*0018*/ 	.byte	0x04, 0x12
        /*001a*/ 	.short	(.L_6 - .L_5)
	.align		4
.L_5:
        /*001c*/ 	.word	index@(attn_fwd)
        /*0020*/ 	.word	0x00000070
.L_6:


//--------------------- .nv.info.attn_fwd         --------------------------
	.section	.nv.info.attn_fwd,"",@"SHT_CUDA_INFO"
	.sectionflags	@""
	.align	4


	//----- nvinfo : EIATTR_CUDA_API_VERSION
	.align		4
        /*0000*/ 	.byte	0x04, 0x37
        /*0002*/ 	.short	(.L_8 - .L_7)
.L_7:
        /*0004*/ 	.word	0x00000081


	//----- nvinfo : EIATTR_KPARAM_INFO
	.align		4
.L_8:
        /*0008*/ 	.byte	0x04, 0x17
        /*000a*/ 	.short	(.L_10 - .L_9)
.L_9:
        /*000c*/ 	.word	0x00000000
        /*0010*/ 	.short	0x0019
        /*0012*/ 	.short	0x0080
        /*0014*/ 	.byte	0x00, 0xf4, 0x21, 0x00


	//----- nvinfo : EIATTR_KPARAM_INFO
	.align		4
.L_10:
        /*0018*/ 	.byte	0x04, 0x17
        /*001a*/ 	.short	(.L_12 - .L_11)
.L_11:
        /*001c*/ 	.word	0x00000000
        /*0020*/ 	.short	0x0018
        /*0022*/ 	.short	0x0078
        /*0024*/ 	.byte	0x00, 0xf4, 0x21, 0x00


	//----- nvinfo : EIATTR_KPARAM_INFO
	.align		4
.L_12:
        /*0028*/ 	.byte	0x04, 0x17
        /*002a*/ 	.short	(.L_14 - .L_13)
.L_13:
        /*002c*/ 	.word	0x00000000
        /*0030*/ 	.short	0x0017
        /*0032*/ 	.short	0x0070
        /*0034*/ 	.byte	0x00, 0xf0, 0x11, 0x00


	//----- nvinfo : EIATTR_KPARAM_INFO
	.align		4
.L_14:
        /*0038*/ 	.byte	0x04, 0x17
        /*003a*/ 	.short	(.L_16 - .L_15)
.L_15:
        /*003c*/ 	.word	0x00000000
        /*0040*/ 	.short	0x0016
        /*0042*/ 	.short	0x006c
        /*0044*/ 	.byte	0x00, 0xf0, 0x11, 0x00


	//----- nvinfo : EIATTR_KPARAM_INFO
	.align		4
.L_16:
        /*0048*/ 	.byte	0x04, 0x17
        /*004a*/ 	.short	(.L_18 - .L_17)
.L_17:
        /*004c*/ 	.word	0x00000000
        /*0050*/ 	.short	0x0015
        /*0052*/ 	.short	0x0068
        /*0054*/ 	.byte	0x00, 0xf0, 0x11, 0x00


	//----- nvinfo : EIATTR_KPARAM_INFO
	.align		4
.L_18:
        /*0058*/ 	.byte	0x04, 0x17
        /*005a*/ 	.short	(.L_20 - .L_19)
.L_19:
        /*005c*/ 	.word	0x00000000
        /*0060*/ 	.short	0x0014
        /*0062*/ 	.short	0x0064
        /*0064*/ 	.byte	0x00, 0xf0, 0x11, 0x00


	//----- nvinfo : EIATTR_KPARAM_INFO
	.align		4
.L_20:
        /*0068*/ 	.byte	0x04, 0x17
        /*006a*/ 	.short	(.L_22 - .L_21)
.L_21:
        /*006c*/ 	.word	0x00000000
        /*0070*/ 	.short	0x0013
        /*0072*/ 	.short	0x0060
        /*0074*/ 	.byte	0x00, 0xf0, 0x11, 0x00


	//----- nvinfo : EIATTR_KPARAM_INFO
	.align		4
.L_22:
        /*0078*/ 	.byte	0x04, 0x17
        /*007a*/ 	.short	(.L_24 - .L_23)
.L_23:
        /*007c*/ 	.word	0x00000000
        /*0080*/ 	.short	0x0012
        /*0082*/ 	.short	0x005c
        /*0084*/ 	.byte	0x00, 0xf0, 0x11, 0x00


	//----- nvinfo : EIATTR_KPARAM_INFO
	.align		4
.L_24:
        /*0088*/ 	.byte	0x04, 0x17
        /*008a*/ 	.short	(.L_26 - .L_25)
.L_25:
        /*008c*/ 	.word	0x00000000
        /*0090*/ 	.short	0x0011
        /*0092*/ 	.short	0x0058
        /*0094*/ 	.byte	0x00, 0xf0, 0x11, 0x00


	//----- nvinfo : EIATTR_KPARAM_INFO
	.align		4
.L_26:
        /*0098*/ 	.byte	0x04, 0x17
        /*009a*/ 	.short	(.L_28 - .L_27)
.L_27:
        /*009c*/ 	.word	0x00000000
        /*00a0*/ 	.short	0x0010
        /*00a2*/ 	.short	0x0054
        /*00a4*/ 	.byte	0x00, 0xf0, 0x11, 0x00


	//----- nvinfo : EIATTR_KPARAM_INFO
	.align		4
.L_28:
        /*00a8*/ 	.byte	0x04, 0x17
        /*00aa*/ 	.short	(.L_30 - .L_29)
.L_29:
        /*00ac*/ 	.word	0x00000000
        /*00b0*/ 	.short	0x000f
        /*00b2*/ 	.short	0x0050
        /*00b4*/ 	.byte	0x00, 0xf0, 0x11, 0x00


	//----- nvinfo : EIATTR_KPARAM_INFO
	.align		4
.L_30:
        /*00b8*/ 	.byte	0x04, 0x17
        /*00ba*/ 	.short	(.L_32 - .L_31)
.L_31:
        /*00bc*/ 	.word	0x00000000
        /*00c0*/ 	.short	0x000e
        /*00c2*/ 	.short	0x004c
        /*00c4*/ 	.byte	0x00, 0xf0, 0x11, 0x00


	//----- nvinfo : EIATTR_KPARAM_INFO
	.align		4
.L_32:
        /*00c8*/ 	.byte	0x04, 0x17
        /*00ca*/ 	.short	(.L_34 - .L_33)
.L_33:
        /*00cc*/ 	.word	0x00000000
        /*00d0*/ 	.short	0x000d
        /*00d2*/ 	.short	0x0048
        /*00d4*/ 	.byte	0x00, 0xf0, 0x11, 0x00


	//----- nvinfo : EIATTR_KPARAM_INFO
	.align		4
.L_34:
        /*00d8*/ 	.byte	0x04, 0x17
        /*00da*/ 	.short	(.L_36 - .L_35)
.L_35:
        /*00dc*/ 	.word	0x00000000
        /*00e0*/ 	.short	0x000c
        /*00e2*/ 	.short	0x0044
        /*00e4*/ 	.byte	0x00, 0xf0, 0x11, 0x00


	//----- nvinfo : EIATTR_KPARAM_INFO
	.align		4
.L_36:
        /*00e8*/ 	.byte	0x04, 0x17
        /*00ea*/ 	.short	(.L_38 - .L_37)
.L_37:
        /*00ec*/ 	.word	0x00000000
        /*00f0*/ 	.short	0x000b
        /*00f2*/ 	.short	0x0040
        /*00f4*/ 	.byte	0x00, 0xf0, 0x11, 0x00


	//----- nvinfo : EIATTR_KPARAM_INFO
	.align		4
.L_38:
        /*00f8*/ 	.byte	0x04, 0x17
        /*00fa*/ 	.short	(.L_40 - .L_39)
.L_39:
        /*00fc*/ 	.word	0x00000000
        /*0100*/ 	.short	0x000a
        /*0102*/ 	.short	0x003c
        /*0104*/ 	.byte	0x00, 0xf0, 0x11, 0x00


	//----- nvinfo : EIATTR_KPARAM_INFO
	.align		4
.L_40:
        /*0108*/ 	.byte	0x04, 0x17
        /*010a*/ 	.short	(.L_42 - .L_41)
.L_41:
        /*010c*/ 	.word	0x00000000
        /*0110*/ 	.short	0x0009
        /*0112*/ 	.short	0x0038
        /*0114*/ 	.byte	0x00, 0xf0, 0x11, 0x00


	//----- nvinfo : EIATTR_KPARAM_INFO
	.align		4
.L_42:
        /*0118*/ 	.byte	0x04, 0x17
        /*011a*/ 	.short	(.L_44 - .L_43)
.L_43:
        /*011c*/ 	.word	0x00000000
        /*0120*/ 	.short	0x0008
        /*0122*/ 	.short	0x0034
        /*0124*/ 	.byte	0x00, 0xf0, 0x11, 0x00


	//----- nvinfo : EIATTR_KPARAM_INFO
	.align		4
.L_44:
        /*0128*/ 	.byte	0x04, 0x17
        /*012a*/ 	.short	(.L_46 - .L_45)
.L_45:
        /*012c*/ 	.word	0x00000000
        /*0130*/ 	.short	0x0007
        /*0132*/ 	.short	0x0030
        /*0134*/ 	.byte	0x00, 0xf0, 0x11, 0x00


	//----- nvinfo : EIATTR_KPARAM_INFO
	.align		4
.L_46:
        /*0138*/ 	.byte	0x04, 0x17
        /*013a*/ 	.short	(.L_48 - .L_47)
.L_47:
        /*013c*/ 	.word	0x00000000
        /*0140*/ 	.short	0x0006
        /*0142*/ 	.short	0x002c
        /*0144*/ 	.byte	0x00, 0xf0, 0x11, 0x00


	//----- nvinfo : EIATTR_KPARAM_INFO
	.align		4
.L_48:
        /*0148*/ 	.byte	0x04, 0x17
        /*014a*/ 	.short	(.L_50 - .L_49)
.L_49:
        /*014c*/ 	.word	0x00000000
        /*0150*/ 	.short	0x0005
        /*0152*/ 	.short	0x0028
        /*0154*/ 	.byte	0x00, 0xf0, 0x11, 0x00


	//----- nvinfo : EIATTR_KPARAM_INFO
	.align		4
.L_50:
        /*0158*/ 	.byte	0x04, 0x17
        /*015a*/ 	.short	(.L_52 - .L_51)
.L_51:
        /*015c*/ 	.word	0x00000000
        /*0160*/ 	.short	0x0004
        /*0162*/ 	.short	0x0020
        /*0164*/ 	.byte	0x00, 0xf4, 0x21, 0x00


	//----- nvinfo : EIATTR_KPARAM_INFO
	.align		4
.L_52:
        /*0168*/ 	.byte	0x04, 0x17
        /*016a*/ 	.short	(.L_54 - .L_53)
.L_53:
        /*016c*/ 	.word	0x00000000
        /*0170*/ 	.short	0x0003
        /*0172*/ 	.short	0x0018
        /*0174*/ 	.byte	0x00, 0xf4, 0x21, 0x00


	//----- nvinfo : EIATTR_KPARAM_INFO
	.align		4
.L_54:
        /*0178*/ 	.byte	0x04, 0x17
        /*017a*/ 	.short	(.L_56 - .L_55)
.L_55:
        /*017c*/ 	.word	0x00000000
        /*0180*/ 	.short	0x0002
        /*0182*/ 	.short	0x0010
        /*0184*/ 	.byte	0x00, 0xf4, 0x21, 0x00


	//----- nvinfo : EIATTR_KPARAM_INFO
	.align		4
.L_56:
        /*0188*/ 	.byte	0x04, 0x17
        /*018a*/ 	.short	(.L_58 - .L_57)
.L_57:
        /*018c*/ 	.word	0x00000000
        /*0190*/ 	.short	0x0001
        /*0192*/ 	.short	0x0008
        /*0194*/ 	.byte	0x00, 0xf4, 0x21, 0x00


	//----- nvinfo : EIATTR_KPARAM_INFO
	.align		4
.L_58:
        /*0198*/ 	.byte	0x04, 0x17
        /*019a*/ 	.short	(.L_60 - .L_59)
.L_59:
        /*019c*/ 	.word	0x00000000
        /*01a0*/ 	.short	0x0000
        /*01a2*/ 	.short	0x0000
        /*01a4*/ 	.byte	0x00, 0xf4, 0x21, 0x00


	//----- nvinfo : EIATTR_SPARSE_MMA_MASK
	.align		4
.L_60:
        /*01a8*/ 	.byte	0x03, 0x50
        /*01aa*/ 	.short	0x0000


	//----- nvinfo : EIATTR_MAXREG_COUNT
	.align		4
        /*01ac*/ 	.byte	0x03, 0x1b
        /*01ae*/ 	.short	0x00ff


	//----- nvinfo : EIATTR_NUM_BARRIERS
	.align		4
        /*01b0*/ 	.byte	0x02, 0x4c
        /*01b2*/ 	.byte	0x01
	.zero		1


	//----- nvinfo : EIATTR_ANNOTATIONS
	.align		4
        /*01b4*/ 	.byte	0x04, 0x55
        /*01b6*/ 	.short	(.L_62 - .L_61)


	//   ....[0]....
.L_61:
        /*01b8*/ 	.word	0x00000001
        /*01bc*/ 	.byte	0x80, 0x09, 0x00, 0x00, 0x01, 0x00, 0x00, 0x00, 0xc0, 0x09, 0x00, 0x00, 0x01, 0x00, 0x00, 0x00
        /* <DEDUP_REMOVED lines=12> */
        /*028c*/ 	.byte	0x50, 0x16, 0x00, 0x00, 0x01, 0x00, 0x00, 0x00, 0x60, 0x16, 0x00, 0x00


	//----- nvinfo : EIATTR_COOP_GROUP_MASK_REGIDS
	.align		4
.L_62:
        /*0298*/ 	.byte	0x04, 0x29
        /*029a*/ 	.short	(.L_64 - .L_63)


	//   ....[0]....
.L_63:
        /*029c*/ 	.word	0xffffffff


	//   ....[1]....
        /*02a0*/ 	.word	0xffffffff


	//   ....[2]....
        /*02a4*/ 	.word	0xffffffff


	//   ....[3]....
        /*02a8*/ 	.word	0xffffffff


	//   ....[4]....
        /*02ac*/ 	.word	0xffffffff


	//   ....[5]....
        /*02b0*/ 	.word	0xffffffff


	//   ....[6]....
        /*02b4*/ 	.word	0xffffffff


	//   ....[7]....
        /*02b8*/ 	.word	0xffffffff


	//----- nvinfo : EIATTR_COOP_GROUP_INSTR_OFFSETS
	.align		4
.L_64:
        /*02bc*/ 	.byte	0x04, 0x28
        /*02be*/ 	.short	(.L_66 - .L_65)


	//   ....[0]....
.L_65:
        /*02c0*/ 	.word	0x00002960


	//   ....[1]....
        /*02c4*/ 	.word	0x00002a40


	//   ....[2]....
        /*02c8*/ 	.word	0x00002b60


	//   ....[3]....
        /*02cc*/ 	.word	0x00002c30


	//   ....[4]....
        /*02d0*/ 	.word	0x000043d0


	//   ....[5]....
        /*02d4*/ 	.word	0x000043e0


	//   ....[6]....
        /*02d8*/ 	.word	0x000044b0


	//   ....[7]....
        /*02dc*/ 	.word	0x000044d0


	//----- nvinfo : EIATTR_VRC_CTA_INIT_COUNT
	.align		4
.L_66:
        /*02e0*/ 	.byte	0x02, 0x4a
	.zero		1
	.zero		1


	//----- nvinfo : EIATTR_EXIT_INSTR_OFFSETS
	.align		4
        /*02e4*/ 	.byte	0x04, 0x1c
        /*02e6*/ 	.short	(.L_68 - .L_67)


	//   ....[0]....
.L_67:
        /*02e8*/ 	.word	0x00005430


	//   ....[1]....
        /*02ec*/ 	.word	0x00005460


	//----- nvinfo : EIATTR_REQNTID
	.align		4
.L_68:
        /*02f0*/ 	.byte	0x04, 0x10
        /*02f2*/ 	.short	(.L_70 - .L_69)
.L_69:
        /*02f4*/ 	.word	0x00000080
        /*02f8*/ 	.word	0x00000001
        /*02fc*/ 	.word	0x00000001


	//----- nvinfo : EIATTR_CBANK_PARAM_SIZE
	.align		4
.L_70:
        /*0300*/ 	.byte	0x03, 0x19
        /*0302*/ 	.short	0x0088


	//----- nvinfo : EIATTR_PARAM_CBANK
	.align		4
        /*0304*/ 	.byte	0x04, 0x0a
        /*0306*/ 	.short	(.L_72 - .L_71)
	.align		4
.L_71:
        /*0308*/ 	.word	index@(.nv.constant0.attn_fwd)
        /*030c*/ 	.short	0x0380
        /*030e*/ 	.short	0x0088


	//----- nvinfo : EIATTR_SW_WAR
	.align		4
.L_72:
        /*0310*/ 	.byte	0x04, 0x36
        /*0312*/ 	.short	(.L_74 - .L_73)
.L_73:
        /*0314*/ 	.word	0x00000008
.L_74:


//--------------------- .nv.compat                --------------------------
	.section	.nv.compat,"",@"SHT_CUDA_COMPAT_INFO"
	.align	4
        /*0000*/ 	.byte	0x02, 0x02, 0x01, 0x00, 0x02, 0x05, 0x05, 0x00, 0x02, 0x03, 0x00, 0x00, 0x02, 0x06, 0x01, 0x00


//--------------------- .nv.callgraph             --------------------------
	.section	.nv.callgraph,"",@"SHT_CUDA_CALLGRAPH"
	.align	4
	.sectionentsize	8
	.align		4
        /*0000*/ 	.word	0x00000000
	.align		4
        /*0004*/ 	.word	0xffffffff
	.align		4
        /*0008*/ 	.word	0x00000000
	.align		4
        /*000c*/ 	.word	0xfffffffe
	.align		4
        /*0010*/ 	.word	0x00000000
	.align		4
        /*0014*/ 	.word	0xfffffffd
	.align		4
        /*0018*/ 	.word	0x00000000
	.align		4
        /*001c*/ 	.word	0xfffffffc


//--------------------- .nv.constant4             --------------------------
	.section	.nv.constant4,"a",@progbits
	.align	8
	.align		8
.nv.constant4:
        /*0000*/ 	.dword	_$_str


//--------------------- .text.attn_fwd            --------------------------
	.section	.text.attn_fwd,"ax",@progbits
	.align	128
        .global         attn_fwd
        .type           attn_fwd,@function
        .size           attn_fwd,(.L_x_3 - attn_fwd)
        .other          attn_fwd,@"STO_CUDA_ENTRY STV_DEFAULT"
attn_fwd:
.text.attn_fwd:
[----:B------:R-:W0:Y:S01]  /*0000*/  LDC R1, c[0x0][0x37c] ;  /* 0x0000df00ff017b82 */ /* 0x000e220000000800 */
[----:B------:R-:W1:Y:S07]  /*0010*/  S2R R23, SR_TID.X ;  /* 0x0000000000177919 */ /* 0x000e6e0000002100 */
[----:B------:R-:W2:Y:S01]  /*0020*/  S2UR UR6, SR_CTAID.Y ;  /* 0x00000000000679c3 */ /* 0x000ea20000002600 */
[----:B------:R-:W2:Y:S01]  /*0030*/  LDCU.64 UR4, c[0x0][0x3b0] ;  /* 0x00007600ff0477ac */ /* 0x000ea20008000a00 */
[----:B0-----:R-:W-:Y:S01]  /*0040*/  IADD3 R1, PT, PT, R1, -0x70, RZ ;  /* 0xffffff9001017810 */ /* 0x001fe20007ffe0ff */
[----:B------:R-:W0:Y:S01]  /*0050*/  S2R R3, SR_CTAID.X ;  /* 0x0000000000037919 */ /* 0x000e220000002500 */
[----:B------:R-:W3:Y:S04]  /*0060*/  LDCU.64 UR10, c[0x0][0x358] ;  /* 0x00006b00ff0a77ac */ /* 0x000ee80008000a00 */
[----:B------:R-:W4:Y:S01]  /*0070*/  LDC R8, c[0x0][0x3b8] ;  /* 0x0000ee00ff087b82 */ /* 0x000f220000000800 */
[----:B------:R-:W5:Y:S07]  /*0080*/  LDCU UR8, c[0x0][0x3f0] ;  /* 0x00007e00ff0877ac */ /* 0x000f6e0008000800 */
[----:B------:R-:W3:Y:S01]  /*0090*/  LDC.64 R10, c[0x0][0x380] ;  /* 0x0000e000ff0a7b82 */ /* 0x000ee20000000a00 */
[----:B--2---:R-:W-:-:S04]  /*00a0*/  UIMAD UR4, UR6, UR4, URZ ;  /* 0x00000004060472a4 */ /* 0x004fc8000f8e02ff */
[----:B------:R-:W-:Y:S01]  /*00b0*/  USHF.L.U32 UR7, UR4, 0x1, URZ ;  /* 0x0000000104077899 */ /* 0x000fe200080006ff */
[----:B-1----:R-:W-:Y:S02]  /*00c0*/  LOP3.LUT R16, R23, 0x1f, RZ, 0xc0, !PT ;  /* 0x0000001f17107812 */ /* 0x002fe400078ec0ff */
[----:B------:R-:W-:Y:S02]  /*00d0*/  SHF.R.U32.HI R18, RZ, 0x5, R23 ;  /* 0x00000005ff127819 */ /* 0x000fe40000011617 */
[----:B0-----:R-:W-:Y:S02]  /*00e0*/  LEA R0, R3, R16, 0x5 ;  /* 0x0000001003007211 */ /* 0x001fe400078e28ff */
[----:B------:R-:W-:-:S03]  /*00f0*/  SGXT.U32 R18, R18, 0x2 ;  /* 0x000000021212781a */ /* 0x000fc60000000000 */
[----:B------:R-:W-:Y:S01]  /*0100*/  IMAD R2, R0, UR5, RZ ;  /* 0x0000000500027c24 */ /* 0x000fe2000f8e02ff */
[----:B------:R-:W-:Y:S01]  /*0110*/  UIMAD.WIDE UR4, UR4, 0x2, URZ ;  /* 0x00000002040478a5 */ /* 0x000fe2000f8e02ff */
[----:B----4-:R-:W-:-:S03]  /*0120*/  IMAD R4, R18, R8, RZ ;  /* 0x0000000812047224 */ /* 0x010fc600078e02ff */
[C---:B------:R-:W-:Y:S01]  /*0130*/  SHF.L.U32 R3, R2.reuse, 0x1, RZ ;  /* 0x0000000102037819 */ /* 0x040fe200000006ff */
[----:B------:R-:W-:Y:S01]  /*0140*/  IMAD.HI R2, R2, 0x2, RZ ;  /* 0x0000000202027827 */ /* 0x000fe200078e02ff */
[C---:B------:R-:W-:Y:S02]  /*0150*/  LEA R5, R8.reuse, R4, 0x2 ;  /* 0x0000000408057211 */ /* 0x040fe400078e10ff */
[----:B---3--:R-:W-:Y:S02]  /*0160*/  IADD3 R10, P0, P1, R3, UR7, R10 ;  /* 0x00000007030a7c10 */ /* 0x008fe4000f91e00a */
[----:B------:R-:W-:Y:S02]  /*0170*/  LEA R7, R8, R5, 0x2 ;  /* 0x0000000508077211 */ /* 0x000fe400078e10ff */
[----:B------:R-:W-:Y:S02]  /*0180*/  IADD3.X R22, PT, PT, R2, UR5, R11, P0, P1 ;  /* 0x0000000502167c10 */ /* 0x000fe400087e240b */
[----:B------:R-:W-:-:S02]  /*0190*/  LEA R11, R8, R7, 0x2 ;  /* 0x00000007080b7211 */ /* 0x000fc400078e10ff */
[-C--:B------:R-:W-:Y:S02]  /*01a0*/  LEA R2, P0, R4, R10.reuse, 0x1 ;  /* 0x0000000a04027211 */ /* 0x080fe400078008ff */
[C---:B------:R-:W-:Y:S02]  /*01b0*/  LEA R9, R8.reuse, R11, 0x2 ;  /* 0x0000000b08097211 */ /* 0x040fe400078e10ff */
[----:B------:R-:W-:Y:S02]  /*01c0*/  LEA.HI R20, R23, 0x1c, RZ, 0x1b ;  /* 0x0000001c17147811 */ /* 0x000fe400078fd8ff */
[----:B------:R-:W-:Y:S02]  /*01d0*/  LEA R6, P1, R7, R10, 0x1 ;  /* 0x0000000a07067211 */ /* 0x000fe400078208ff */
[----:B------:R-:W-:Y:S01]  /*01e0*/  LEA R17, R8, R9, 0x2 ;  /* 0x0000000908117211 */ /* 0x000fe200078e10ff */
[----:B------:R-:W-:Y:S01]  /*01f0*/  IMAD R15, R20, R8, RZ ;  /* 0x00000008140f7224 */ /* 0x000fe200078e02ff */
[----:B------:R-:W-:-:S02]  /*0200*/  LEA.HI.X.SX32 R3, R4, R22, 0x1, P0 ;  /* 0x0000001604037211 */ /* 0x000fc400000f0eff */
[----:B------:R-:W-:Y:S02]  /*0210*/  LEA R4, P0, R5, R10, 0x1 ;  /* 0x0000000a05047211 */ /* 0x000fe400078008ff */
[----:B------:R-:W-:Y:S01]  /*0220*/  LEA.HI.X.SX32 R7, R7, R22, 0x1, P1 ;  /* 0x0000001607077211 */ /* 0x000fe200008f0eff */
[----:B------:R0:W2:Y:S01]  /*0230*/  LDG.E.U16 R19, desc[UR10][R2.64] ;  /* 0x0000000a02137981 */ /* 0x0000a2000c1e1500 */
[----:B------:R-:W-:Y:S02]  /*0240*/  LEA R13, R8, R17, 0x2 ;  /* 0x00000011080d7211 */ /* 0x000fe400078e10ff */
[----:B------:R-:W-:Y:S01]  /*0250*/  LEA R8, P1, R9, R10, 0x1 ;  /* 0x0000000a09087211 */ /* 0x000fe200078208ff */
[----:B------:R1:W3:Y:S01]  /*0260*/  LDG.E.U16 R6, desc[UR10][R6.64] ;  /* 0x0000000a06067981 */ /* 0x0002e2000c1e1500 */
[----:B------:R-:W-:Y:S02]  /*0270*/  LEA.HI.X.SX32 R5, R5, R22, 0x1, P0 ;  /* 0x0000001605057211 */ /* 0x000fe400000f0eff */
[----:B------:R-:W-:-:S02]  /*0280*/  LEA R14, P3, R15, R10, 0x1 ;  /* 0x0000000a0f0e7211 */ /* 0x000fc400078608ff */
[-C--:B------:R-:W-:Y:S02]  /*0290*/  LEA R12, P2, R13, R10.reuse, 0x1 ;  /* 0x0000000a0d0c7211 */ /* 0x080fe400078408ff */
[----:B0-----:R-:W-:Y:S01]  /*02a0*/  LEA R2, P0, R11, R10, 0x1 ;  /* 0x0000000a0b027211 */ /* 0x001fe200078008ff */
[----:B------:R0:W4:Y:S01]  /*02b0*/  LDG.E.U16 R5, desc[UR10][R4.64] ;  /* 0x0000000a04057981 */ /* 0x000122000c1e1500 */
[----:B------:R-:W-:Y:S02]  /*02c0*/  LEA.HI.X.SX32 R9, R9, R22, 0x1, P1 ;  /* 0x0000001609097211 */ /* 0x000fe400008f0eff */
[----:B------:R-:W-:Y:S02]  /*02d0*/  LEA R10, P1, R17, R10, 0x1 ;  /* 0x0000000a110a7211 */ /* 0x000fe400078208ff */
[-C--:B------:R-:W-:Y:S01]  /*02e0*/  LEA.HI.X.SX32 R13, R13, R22.reuse, 0x1, P2 ;  /* 0x000000160d0d7211 */ /* 0x080fe200010f0eff */
[----:B------:R0:W4:Y:S01]  /*02f0*/  LDG.E.U16 R8, desc[UR10][R8.64] ;  /* 0x0000000a08087981 */ /* 0x000122000c1e1500 */
[----:B------:R-:W-:-:S02]  /*0300*/  LEA.HI.X.SX32 R3, R11, R22, 0x1, P0 ;  /* 0x000000160b037211 */ /* 0x000fc400000f0eff */
[-C--:B------:R-:W-:Y:S01]  /*0310*/  LEA.HI.X.SX32 R15, R15, R22.reuse, 0x1, P3 ;  /* 0x000000160f0f7211 */ /* 0x080fe200018f0eff */
[----:B------:R-:W4:Y:S01]  /*0320*/  LDG.E.U16 R12, desc[UR10][R12.64] ;  /* 0x0000000a0c0c7981 */ /* 0x000f22000c1e1500 */
[----:B------:R-:W-:-:S03]  /*0330*/  LEA.HI.X.SX32 R11, R17, R22, 0x1, P1 ;  /* 0x00000016110b7211 */ /* 0x000fc600008f0eff */
[----:B------:R0:W4:Y:S04]  /*0340*/  LDG.E.U16 R2, desc[UR10][R2.64] ;  /* 0x0000000a02027981 */ /* 0x000128000c1e1500 */
[----:B------:R-:W4:Y:S04]  /*0350*/  LDG.E.U16 R10, desc[UR10][R10.64] ;  /* 0x0000000a0a0a7981 */ /* 0x000f28000c1e1500 */
[----:B------:R-:W4:Y:S01]  /*0360*/  LDG.E.U16 R14, desc[UR10][R14.64] ;  /* 0x0000000a0e0e7981 */ /* 0x000f22000c1e1500 */
[----:B------:R-:W5:Y:S01]  /*0370*/  S2UR UR5, SR_CgaCtaId ;  /* 0x00000000000579c3 */ /* 0x000f620000008800 */
[----:B-1----:R-:W-:-:S04]  /*0380*/  SHF.R.S32.HI R7, RZ, 0x6, R23 ;  /* 0x00000006ff077819 */ /* 0x002fc80000011417 */
[----:B------:R-:W-:Y:S01]  /*0390*/  SGXT R7, R7, 0x1 ;  /* 0x000000010707781a */ /* 0x000fe20000000200 */
[----:B------:R-:W-:Y:S01]  /*03a0*/  UMOV UR4, 0x400 ;  /* 0x0000040000047882 */ /* 0x000fe20000000000 */
[----:B0-----:R-:W-:Y:S02]  /*03b0*/  SHF.L.U32 R4, R23, 0x1, RZ ;  /* 0x0000000117047819 */ /* 0x001fe400000006ff */
[----:B------:R-:W-:-:S04]  /*03c0*/  LOP3.LUT R7, R7, 0x90, RZ, 0xc0, !PT ;  /* 0x0000009007077812 */ /* 0x000fc800078ec0ff */
[----:B------:R-:W-:-:S04]  /*03d0*/  LOP3.LUT R9, R7, 0x7e, R4, 0x78, !PT ;  /* 0x0000007e07097812 */ /* 0x000fc800078e7804 */
[----:B------:R-:W-:Y:S01]  /*03e0*/  LOP3.LUT R3, R9, 0x20, RZ, 0x3c, !PT ;  /* 0x0000002009037812 */ /* 0x000fe200078e3cff */
[----:B-----5:R-:W-:Y:S02]  /*03f0*/  ULEA UR4, UR5, UR4, 0x18 ;  /* 0x0000000405047291 */ /* 0x020fe4000f8ec0ff */
[----:B------:R-:W-:Y:S01]  /*0400*/  UISETP.GE.AND UP0, UPT, UR8, 0x1, UPT ;  /* 0x000000010800788c */ /* 0x000fe2000bf06270 */
[----:B------:R-:W-:Y:S02]  /*0410*/  MOV R21, 0xff800000 ;  /* 0xff80000000157802 */ /* 0x000fe40000000f00 */
[----:B------:R-:W-:Y:S02]  /*0420*/  CS2R R168, SRZ ;  /* 0x0000000000a87805 */ /* 0x000fe4000001ff00 */
[----:B------:R-:W-:Y:S02]  /*0430*/  MOV R4, 0x3f800000 ;  /* 0x3f80000000047802 */ /* 0x000fe40000000f00 */
[----:B------:R-:W-:-:S02]  /*0440*/  CS2R R170, SRZ ;  /* 0x0000000000aa7805 */ /* 0x000fc4000001ff00 */
[----:B------:R-:W-:Y:S02]  /*0450*/  MOV R7, 0x3f800000 ;  /* 0x3f80000000077802 */ /* 0x000fe40000000f00 */
[----:B------:R-:W-:Y:S02]  /*0460*/  CS2R R120, SRZ ;  /* 0x0000000000787805 */ /* 0x000fe4000001ff00 */
[----:B------:R-:W-:Y:S02]  /*0470*/  MOV R90, 0xff800000 ;  /* 0xff800000005a7802 */ /* 0x000fe40000000f00 */
[----:B------:R-:W-:Y:S02]  /*0480*/  CS2R R122, SRZ ;  /* 0x00000000007a7805 */ /* 0x000fe4000001ff00 */
[----:B------:R-:W-:Y:S02]  /*0490*/  CS2R R136, SRZ ;  /* 0x0000000000887805 */ /* 0x000fe4000001ff00 */
[----:B------:R-:W-:-:S02]  /*04a0*/  CS2R R138, SRZ ;  /* 0x00000000008a7805 */ /* 0x000fc4000001ff00 */
[----:B------:R-:W-:Y:S02]  /*04b0*/  CS2R R144, SRZ ;  /* 0x0000000000907805 */ /* 0x000fe4000001ff00 */
[----:B------:R-:W-:Y:S01]  /*04c0*/  CS2R R146, SRZ ;  /* 0x0000000000927805 */ /* 0x000fe2000001ff00 */
[----:B--2---:R0:W-:Y:S04]  /*04d0*/  STS.U16 [R9+UR4+0x2000], R19 ;  /* 0x0020001309007988 */ /* 0x0041e80008000404 */
[----:B---3--:R0:W-:Y:S04]  /*04e0*/  STS.U16 [R9+UR4+0x2200], R6 ;  /* 0x0022000609007988 */ /* 0x0081e80008000404 */
[----:B----4-:R0:W-:Y:S04]  /*04f0*/  STS.U16 [R9+UR4+0x2400], R8 ;  /* 0x0024000809007988 */ /* 0x0101e80008000404 */
[----:B------:R0:W-:Y:S04]  /*0500*/  STS.U16 [R9+UR4+0x2600], R12 ;  /* 0x0026000c09007988 */ /* 0x0001e80008000404 */
[----:B------:R0:W-:Y:S04]  /*0510*/  STS.U16 [R3+UR4+0x2100], R5 ;  /* 0x0021000503007988 */ /* 0x0001e80008000404 */
[----:B------:R0:W-:Y:S04]  /*0520*/  STS.U16 [R3+UR4+0x2300], R2 ;  /* 0x0023000203007988 */ /* 0x0001e80008000404 */
[----:B------:R0:W-:Y:S04]  /*0530*/  STS.U16 [R3+UR4+0x2500], R10 ;  /* 0x0025000a03007988 */ /* 0x0001e80008000404 */
[----:B------:R0:W-:Y:S01]  /*0540*/  STS.U16 [R3+UR4+0x2700], R14 ;  /* 0x0027000e03007988 */ /* 0x0001e20008000404 */
[----:B------:R-:W-:Y:S05]  /*0550*/  BRA.U !UP0, `(.L_x_0) ;  /* 0x00000041082c7547 */ /* 0x000fea000b800000 */
[----:B0-----:R-:W0:Y:S01]  /*0560*/  LDC.64 R2, c[0x0][0x3c0] ;  /* 0x0000f000ff027b82 */ /* 0x001e220000000a00 */
[----:B------:R-:W1:Y:S01]  /*0570*/  LDCU UR4, c[0x0][0x3c8] ;  /* 0x00007900ff0477ac */ /* 0x000e620008000800 */
[C---:B------:R-:W-:Y:S02]  /*0580*/  LOP3.LUT R6, R23.reuse, 0x7f, RZ, 0xc0, !PT ;  /* 0x0000007f17067812 */ /* 0x040fe400078ec0ff */
[----:B------:R-:W-:Y:S02]  /*0590*/  CS2R R168, SRZ ;  /* 0x0000000000a87805 */ /* 0x000fe4000001ff00 */
[----:B------:R-:W-:Y:S01]  /*05a0*/  LEA.HI R8, R23, 0x7c, RZ, 0x1b ;  /* 0x0000007c17087811 */ /* 0x000fe200078fd8ff */
[----:B------:R-:W2:Y:S01]  /*05b0*/  LDCU.64 UR12, c[0x0][0x388] ;  /* 0x00007100ff0c77ac */ /* 0x000ea20008000a00 */
[----:B------:R-:W-:Y:S02]  /*05c0*/  CS2R R170, SRZ ;  /* 0x0000000000aa7805 */ /* 0x000fe4000001ff00 */
[----:B------:R-:W-:Y:S01]  /*05d0*/  CS2R R120, SRZ ;  /* 0x0000000000787805 */ /* 0x000fe2000001ff00 */
[----:B------:R-:W3:Y:S01]  /*05e0*/  LDC.64 R4, c[0x0][0x3d0] ;  /* 0x0000f400ff047b82 */ /* 0x000ee20000000a00 */
[----:B------:R-:W4:Y:S01]  /*05f0*/  LDCU.64 UR14, c[0x0][0x390] ;  /* 0x00007200ff0e77ac */ /* 0x000f220008000a00 */
[----:B------:R-:W-:-:S02]  /*0600*/  CS2R R122, SRZ ;  /* 0x00000000007a7805 */ /* 0x000fc4000001ff00 */
[----:B------:R-:W-:Y:S02]  /*0610*/  CS2R R136, SRZ ;  /* 0x0000000000887805 */ /* 0x000fe4000001ff00 */
[----:B------:R-:W-:Y:S02]  /*0620*/  CS2R R138, SRZ ;  /* 0x00000000008a7805 */ /* 0x000fe4000001ff00 */
[----:B------:R-:W-:Y:S02]  /*0630*/  CS2R R144, SRZ ;  /* 0x0000000000907805 */ /* 0x000fe4000001ff00 */
[----:B------:R-:W-:Y:S01]  /*0640*/  CS2R R146, SRZ ;  /* 0x0000000000927805 */ /* 0x000fe2000001ff00 */
[----:B------:R-:W0:Y:S01]  /*0650*/  LDCU UR9, c[0x0][0x3a8] ;  /* 0x00007500ff0977ac */ /* 0x000e220008000800 */
[----:B------:R-:W5:Y:S01]  /*0660*/  LDC R73, c[0x0][0x3d8] ;  /* 0x0000f600ff497b82 */ /* 0x000f620000000800 */
[----:B-1----:R-:W-:Y:S01]  /*0670*/  IMAD R16, R16, UR4, RZ ;  /* 0x0000000410107c24 */ /* 0x002fe2000f8e02ff */
[----:B------:R-:W-:-:S03]  /*0680*/  UMOV UR4, URZ ;  /* 0x000000ff00047c82 */ /* 0x000fc60008000000 */
[C---:B------:R-:W-:Y:S01]  /*0690*/  IMAD.HI R9, R16.reuse, 0x2, RZ ;  /* 0x0000000210097827 */ /* 0x040fe200078e02ff */
[----:B------:R-:W-:-:S03]  /*06a0*/  SHF.L.U32 R7, R16, 0x1, RZ ;  /* 0x0000000110077819 */ /* 0x000fc600000006ff */
[-C--:B0-----:R-:W-:Y:S02]  /*06b0*/  IMAD R18, R18, R3.reuse, RZ ;  /* 0x0000000312127224 */ /* 0x081fe400078e02ff */
[----:B------:R-:W-:Y:S02]  /*06c0*/  IMAD R2, R2, UR6, RZ ;  /* 0x0000000602027c24 */ /* 0x000fe4000f8e02ff */
[----:B------:R-:W-:Y:S01]  /*06d0*/  IMAD R20, R20, R3, RZ ;  /* 0x0000000314147224 */ /* 0x000fe200078e02ff */
[C---:B------:R-:W-:Y:S01]  /*06e0*/  LEA R10, R3.reuse, R18, 0x2 ;  /* 0x00000012030a7211 */ /* 0x040fe200078e10ff */
[----:B---3--:R-:W-:Y:S01]  /*06f0*/  IMAD R15, R6, R5, RZ ;  /* 0x00000005060f7224 */ /* 0x008fe200078e02ff */
[C---:B------:R-:W-:Y:S01]  /*0700*/  SHF.L.U32 R6, R2.reuse, 0x1, RZ ;  /* 0x0000000102067819 */ /* 0x040fe200000006ff */
[----:B------:R-:W-:Y:S01]  /*0710*/  IMAD.HI R2, R2, 0x2, RZ ;  /* 0x0000000202027827 */ /* 0x000fe200078e02ff */
[----:B------:R-:W-:Y:S02]  /*0720*/  LEA R12, R3, R10, 0x2 ;  /* 0x0000000a030c7211 */ /* 0x000fe400078e10ff */
[----:B--2---:R-:W-:Y:S01]  /*0730*/  IADD3 R219, P2, P3, R7, UR12, R6 ;  /* 0x0000000c07db7c10 */ /* 0x004fe2000fb5e006 */
[----:B------:R-:W-:Y:S01]  /*0740*/  IMAD R4, R4, UR6, RZ ;  /* 0x0000000604047c24 */ /* 0x000fe2000f8e02ff */
[----:B------:R-:W-:Y:S01]  /*0750*/  LEA R14, R3, R12, 0x2 ;  /* 0x0000000c030e7211 */ /* 0x000fe200078e10ff */
[----:B------:R-:W-:Y:S01]  /*0760*/  IMAD R11, R8, R3, RZ ;  /* 0x00000003080b7224 */ /* 0x000fe200078e02ff */
[----:B------:R-:W-:Y:S01]  /*0770*/  IADD3.X R17, PT, PT, R9, UR13, R2, P2, P3 ;  /* 0x0000000d09117c10 */ /* 0x000fe200097e6402 */
[----:B------:R-:W-:Y:S01]  /*0780*/  IMAD.HI R13, R4, 0x2, RZ ;  /* 0x00000002040d7827 */ /* 0x000fe200078e02ff */
[----:B------:R-:W-:-:S02]  /*0790*/  LEA R16, R3, R14, 0x2 ;  /* 0x0000000e03107211 */ /* 0x000fc400078e10ff */
[----:B------:R-:W-:Y:S01]  /*07a0*/  LEA.HI R2, R23, 0x3c, RZ, 0x1b ;  /* 0x0000003c17027811 */ /* 0x000fe200078fd8ff */
[----:B------:R-:W-:Y:S01]  /*07b0*/  IMAD.HI R26, R15, 0x2, RZ ;  /* 0x000000020f1a7827 */ /* 0x000fe200078e02ff */
[----:B------:R-:W-:Y:S02]  /*07c0*/  LEA R22, R3, R16, 0x2 ;  /* 0x0000001003167211 */ /* 0x000fe400078e10ff */
[----:B------:R-:W-:Y:S01]  /*07d0*/  LEA.HI R6, R23, 0x5c, RZ, 0x1b ;  /* 0x0000005c17067811 */ /* 0x000fe200078fd8ff */
[-C--:B------:R-:W-:Y:S01]  /*07e0*/  IMAD R7, R2, R3.reuse, RZ ;  /* 0x0000000302077224 */ /* 0x080fe200078e02ff */
[----:B------:R-:W-:Y:S01]  /*07f0*/  LEA R24, R3, R22, 0x2 ;  /* 0x0000001603187211 */ /* 0x000fe200078e10ff */
[----:B-----5:R-:W-:Y:S01]  /*0800*/  IMAD R19, R73, 0x12, RZ ;  /* 0x0000001249137824 */ /* 0x020fe200078e02ff */
[----:B------:R-:W-:Y:S01]  /*0810*/  SHF.L.U32 R214, R4, 0x1, RZ ;  /* 0x0000000104d67819 */ /* 0x000fe200000006ff */
[----:B------:R-:W-:Y:S01]  /*0820*/  IMAD R9, R6, R3, RZ ;  /* 0x0000000306097224 */ /* 0x000fe200078e02ff */
[----:B------:R-:W-:Y:S01]  /*0830*/  LEA R2, R3, R24, 0x3 ;  /* 0x0000001803027211 */ /* 0x000fe200078e18ff */
[C---:B------:R-:W-:Y:S01]  /*0840*/  IMAD R75, R73.reuse, 0x24, RZ ;  /* 0x00000024494b7824 */ /* 0x040fe200078e02ff */
[-C--:B------:R-:W-:Y:S01]  /*0850*/  LEA R34, P6, R18, R219.reuse, 0x1 ;  /* 0x000000db12227211 */ /* 0x080fe200078c08ff */
[----:B------:R-:W-:Y:S01]  /*0860*/  IMAD R77, R73, 0x26, RZ ;  /* 0x00000026494d7824 */ /* 0x000fe200078e02ff */
        /* <DEDUP_REMOVED lines=10> */
[----:B------:R-:W-:Y:S01]  /*0910*/  LEA R28, P4, R20, R219, 0x1 ;  /* 0x000000db141c7211 */ /* 0x000fe200078808ff */
[C---:B------:R-:W-:Y:S01]  /*0920*/  IMAD R47, R73.reuse, 0x17, RZ ;  /* 0x00000017492f7824 */ /* 0x040fe200078e02ff */
[-C--:B------:R-:W-:Y:S01]  /*0930*/  LEA.HI.X.SX32 R35, R18, R17.reuse, 0x1, P6 ;  /* 0x0000001112237211 */ /* 0x080fe200030f0eff */
[C---:B------:R-:W-:Y:S01]  /*0940*/  IMAD R57, R73.reuse, 0x18, RZ ;  /* 0x0000001849397824 */ /* 0x040fe200078e02ff */
[----:B------:R-:W-:Y:S01]  /*0950*/  LEA.HI.X.SX32 R33, R10, R17, 0x1, P2 ;  /* 0x000000110a217211 */ /* 0x000fe200010f0eff */
[----:B------:R-:W-:Y:S01]  /*0960*/  IMAD R81, R73, 0x2a, RZ ;  /* 0x0000002a49517824 */ /* 0x000fe200078e02ff */
[----:B------:R-:W-:Y:S01]  /*0970*/  LEA R10, R3, R8, 0x2 ;  /* 0x00000008030a7211 */ /* 0x000fe200078e10ff */
[----:B------:R0:W-:Y:S01]  /*0980*/  STL.64 [R1+0x68], R34 ;  /* 0x0000682201007387 */ /* 0x0001e20000100a00 */
[----:B------:R-:W-:Y:S01]  /*0990*/  LEA R216, P2, R11, R219, 0x1 ;  /* 0x000000db0bd87211 */ /* 0x000fe200078408ff */
[C---:B------:R-:W-:Y:S01]  /*09a0*/  IMAD R61, R73.reuse, 0x1a, RZ ;  /* 0x0000001a493d7824 */ /* 0x040fe200078e02ff */
[-C--:B------:R-:W-:Y:S01]  /*09b0*/  LEA.HI.X.SX32 R31, R12, R17.reuse, 0x1, P3 ;  /* 0x000000110c1f7211 */ /* 0x080fe200018f0eff */
[----:B------:R1:W-:Y:S01]  /*09c0*/  STL.64 [R1+0x60], R32 ;  /* 0x0000602001007387 */ /* 0x0003e20000100a00 */
[-C--:B------:R-:W-:Y:S01]  /*09d0*/  LEA.HI.X.SX32 R29, R20, R17.reuse, 0x1, P4 ;  /* 0x00000011141d7211 */ /* 0x080fe200020f0eff */
[----:B------:R-:W-:Y:S01]  /*09e0*/  IMAD R39, R73, 0x15, RZ ;  /* 0x0000001549277824 */ /* 0x000fe200078e02ff */
[----:B------:R-:W-:Y:S01]  /*09f0*/  LEA R12, R3, R10, 0x2 ;  /* 0x0000000a030c7211 */ /* 0x000fe200078e10ff */
[----:B------:R2:W-:Y:S01]  /*0a00*/  STL.64 [R1+0x58], R30 ;  /* 0x0000581e01007387 */ /* 0x0005e20000100a00 */
[----:B------:R-:W-:Y:S01]  /*0a10*/  LEA.HI.X.SX32 R217, R11, R17, 0x1, P2 ;  /* 0x000000110bd97211 */ /* 0x000fe200010f0eff */
[----:B------:R-:W-:Y:S01]  /*0a20*/  IMAD R91, R73, 0x34, RZ ;  /* 0x00000034495b7824 */ /* 0x000fe200078e02ff */
[----:B------:R-:W-:Y:S01]  /*0a30*/  LEA R18, R3, R12, 0x2 ;  /* 0x0000000c03127211 */ /* 0x000fe200078e10ff */
[----:B------:R3:W-:Y:S01]  /*0a40*/  STL.64 [R1+0x30], R28 ;  /* 0x0000301c01007387 */ /* 0x0007e20000100a00 */
[-C--:B------:R-:W-:Y:S01]  /*0a50*/  LEA R248, P5, R7, R219.reuse, 0x1 ;  /* 0x000000db07f87211 */ /* 0x080fe200078a08ff */
[----:B0-----:R-:W-:Y:S01]  /*0a60*/  IMAD R35, R73, 0x14, RZ ;  /* 0x0000001449237824 */ /* 0x001fe200078e02ff */
[----:B------:R-:W-:Y:S01]  /*0a70*/  LEA R20, R3, R18, 0x3 ;  /* 0x0000001203147211 */ /* 0x000fe200078e18ff */
[C---:B------:R-:W-:Y:S01]  /*0a80*/  IMAD R93, R73.reuse, 0x36, RZ ;  /* 0x00000036495d7824 */ /* 0x040fe200078e02ff */
[-C--:B-1----:R-:W-:Y:S01]  /*0a90*/  LEA R32, P2, R14, R219.reuse, 0x1 ;  /* 0x000000db0e207211 */ /* 0x082fe200078408ff */
[----:B------:R-:W-:Y:S01]  /*0aa0*/  IMAD R37, R73, 0xd, RZ ;  /* 0x0000000d49257824 */ /* 0x000fe200078e02ff */
[----:B------:R-:W-:Y:S01]  /*0ab0*/  SHF.L.U32 R215, R15, 0x1, RZ ;  /* 0x000000010fd77819 */ /* 0x000fe200000006ff */
[C---:B------:R-:W-:Y:S01]  /*0ac0*/  IMAD R63, R73.reuse, 0x1b, RZ ;  /* 0x0000001b493f7824 */ /* 0x040fe200078e02ff */
[----:B--2---:R-:W-:Y:S01]  /*0ad0*/  LEA R30, P3, R16, R219, 0x1 ;  /* 0x000000db101e7211 */ /* 0x004fe200078608ff */
[C---:B------:R-:W-:Y:S01]  /*0ae0*/  IMAD R45, R73.reuse, 0xe, RZ ;  /* 0x0000000e492d7824 */ /* 0x040fe200078e02ff */
[----:B------:R-:W-:Y:S01]  /*0af0*/  LEA.HI.X.SX32 R33, R14, R17, 0x1, P2 ;  /* 0x000000110e217211 */ /* 0x000fe200010f0eff */
[C---:B------:R-:W-:Y:S01]  /*0b00*/  IMAD R65, R73.reuse, 0x1c, RZ ;  /* 0x0000001c49417824 */ /* 0x040fe200078e02ff */
[----:B---3--:R-:W-:Y:S01]  /*0b10*/  LEA R28, P4, R22, R219, 0x1 ;  /* 0x000000db161c7211 */ /* 0x008fe200078808ff */
        /* <DEDUP_REMOVED lines=11> */
[----:B----4-:R-:W-:Y:S01]  /*0bd0*/  IADD3 R214, P0, P1, R215, UR14, R214 ;  /* 0x0000000ed7d67c10 */ /* 0x010fe2000f91e0d6 */
[----:B------:R-:W-:Y:S01]  /*0be0*/  IMAD R97, R73, 0x3a, RZ ;  /* 0x0000003a49617824 */ /* 0x000fe200078e02ff */
[-C--:B------:R-:W-:Y:S01]  /*0bf0*/  LEA R232, P6, R9, R219.reuse, 0x1 ;  /* 0x000000db09e87211 */ /* 0x080fe200078c08ff */
[C---:B------:R-:W-:Y:S01]  /*0c00*/  IMAD R69, R73.reuse, 0x1e, RZ ;  /* 0x0000001e49457824 */ /* 0x040fe200078e02ff */
[----:B0-----:R-:W-:Y:S01]  /*0c10*/  LEA R32, P2, R24, R219, 0x1 ;  /* 0x000000db18207211 */ /* 0x001fe200078408ff */
[----:B------:R-:W-:Y:S01]  /*0c20*/  IMAD R59, R73, 0x19, RZ ;  /* 0x00000019493b7824 */ /* 0x000fe200078e02ff */
[----:B------:R-:W-:Y:S01]  /*0c30*/  LEA.HI.X.SX32 R233, R9, R17, 0x1, P6 ;  /* 0x0000001109e97211 */ /* 0x000fe200030f0eff */
[C---:B------:R-:W-:Y:S01]  /*0c40*/  IMAD R67, R73.reuse, 0x1d, RZ ;  /* 0x0000001d49437824 */ /* 0x040fe200078e02ff */
[----:B-1----:R-:W-:Y:S01]  /*0c50*/  LEA R30, P3, R2, R219, 0x1 ;  /* 0x000000db021e7211 */ /* 0x002fe200078608ff */
[C---:B------:R-:W-:Y:S01]  /*0c60*/  IMAD R189, R73.reuse, 0x3c, RZ ;  /* 0x0000003c49bd7824 */ /* 0x040fe200078e02ff */
[----:B------:R-:W-:Y:S01]  /*0c70*/  LEA.HI.X.SX32 R33, R24, R17, 0x1, P2 ;  /* 0x0000001118217211 */ /* 0x000fe200010f0eff */
[----:B------:R-:W-:Y:S01]  /*0c80*/  IMAD R191, R73, 0x3e, RZ ;  /* 0x0000003e49bf7824 */ /* 0x000fe200078e02ff */
[----:B--2---:R-:W-:-:S02]  /*0c90*/  LEA R28, P4, R4, R219, 0x1 ;  /* 0x000000db041c7211 */ /* 0x004fc400078808ff */
[-C--:B------:R-:W-:Y:S01]  /*0ca0*/  LEA.HI.X.SX32 R31, R2, R17.reuse, 0x1, P3 ;  /* 0x00000011021f7211 */ /* 0x080fe200018f0eff */
[----:B------:R0:W-:Y:S01]  /*0cb0*/  STL.64 [R1+0x38], R32 ;  /* 0x0000382001007387 */ /* 0x0001e20000100a00 */
[----:B------:R-:W-:Y:S02]  /*0cc0*/  LEA.HI.X.SX32 R29, R4, R17, 0x1, P4 ;  /* 0x00000011041d7211 */ /* 0x000fe400020f0eff */
[C---:B------:R-:W-:Y:S02]  /*0cd0*/  LEA R2, R3.reuse, R16, 0x2 ;  /* 0x0000001003027211 */ /* 0x040fe400078e10ff */
[-C--:B------:R-:W-:Y:S01]  /*0ce0*/  LEA R22, P4, R10, R219.reuse, 0x1 ;  /* 0x000000db0a167211 */ /* 0x080fe200078808ff */
[----:B------:R1:W-:Y:S01]  /*0cf0*/  STL.64 [R1+0x20], R28 ;  /* 0x0000201c01007387 */ /* 0x0003e20000100a00 */
[----:B------:R-:W-:Y:S02]  /*0d00*/  LEA R4, R3, R2, 0x2 ;  /* 0x0000000203047211 */ /* 0x000fe400078e10ff */
[----:B------:R-:W-:Y:S01]  /*0d10*/  LEA R24, P3, R8, R219, 0x1 ;  /* 0x000000db08187211 */ /* 0x000fe200078608ff */
[----:B------:R2:W-:Y:S01]  /*0d20*/  STL.64 [R1+0x28], R30 ;  /* 0x0000281e01007387 */ /* 0x0005e20000100a00 */
[-C--:B------:R-:W-:Y:S01]  /*0d30*/  LEA.HI.X.SX32 R23, R10, R17.reuse, 0x1, P4 ;  /* 0x000000110a177211 */ /* 0x080fe200020f0eff */
[----:B0-----:R-:W-:Y:S01]  /*0d40*/  IMAD R33, R73, 0xc, RZ ;  /* 0x0000000c49217824 */ /* 0x001fe200078e02ff */
[----:B------:R-:W-:-:S02]  /*0d50*/  LEA.HI.X.SX32 R25, R8, R17, 0x1, P3 ;  /* 0x0000001108197211 */ /* 0x000fc400018f0eff */
[-C--:B------:R-:W-:Y:S02]  /*0d60*/  LEA R246, P4, R20, R219.reuse, 0x1 ;  /* 0x000000db14f67211 */ /* 0x080fe400078808ff */
[-C--:B------:R-:W-:Y:S02]  /*0d70*/  LEA R250, P3, R18, R219.reuse, 0x1 ;  /* 0x000000db12fa7211 */ /* 0x080fe400078608ff */
[----:B-1----:R-:W-:Y:S02]  /*0d80*/  LEA R28, P2, R6, R219, 0x1 ;  /* 0x000000db061c7211 */ /* 0x002fe400078408ff */
[-C--:B------:R-:W-:Y:S01]  /*0d90*/  LEA.HI.X.SX32 R247, R20, R17.reuse, 0x1, P4 ;  /* 0x0000001114f77211 */ /* 0x080fe200020f0eff */
[----:B--2---:R-:W-:Y:S01]  /*0da0*/  IMAD R31, R73, 0x6, RZ ;  /* 0x00000006491f7824 */ /* 0x004fe200078e02ff */
[----:B------:R-:W-:Y:S02]  /*0db0*/  LEA.HI.X.SX32 R29, R6, R17, 0x1, P2 ;  /* 0x00000011061d7211 */ /* 0x000fe400010f0eff */
[----:B------:R-:W-:-:S02]  /*0dc0*/  LEA R6, R3, R4, 0x2 ;  /* 0x0000000403067211 */ /* 0x000fc400078e10ff */
[C---:B------:R-:W-:Y:S01]  /*0dd0*/  LEA R240, P4, R2.reuse, R219, 0x1 ;  /* 0x000000db02f07211 */ /* 0x040fe200078808ff */
[----:B------:R0:W-:Y:S01]  /*0de0*/  STL.64 [R1+0x18], R28 ;  /* 0x0000181c01007387 */ /* 0x0001e20000100a00 */
[C---:B------:R-:W-:Y:S02]  /*0df0*/  LEA R8, R3.reuse, R6, 0x2 ;  /* 0x0000000603087211 */ /* 0x040fe400078e10ff */
[-C--:B------:R-:W-:Y:S01]  /*0e00*/  LEA.HI.X.SX32 R241, R2, R17.reuse, 0x1, P4 ;  /* 0x0000001102f17211 */ /* 0x080fe200020f0eff */
[----:B------:R1:W-:Y:S01]  /*0e10*/  STL.64 [R1+0x8], R22 ;  /* 0x0000081601007387 */ /* 0x0003e20000100a00 */
[----:B------:R-:W-:Y:S02]  /*0e20*/  LEA R10, R3, R8, 0x3 ;  /* 0x00000008030a7211 */ /* 0x000fe400078e18ff */
[----:B------:R-:W-:Y:S01]  /*0e30*/  LEA.HI.X.SX32 R251, R18, R17, 0x1, P3 ;  /* 0x0000001112fb7211 */ /* 0x000fe200018f0eff */
[----:B------:R2:W-:Y:S01]  /*0e40*/  STL.64 [R1+0x10], R24 ;  /* 0x0000101801007387 */ /* 0x0005e20000100a00 */
[----:B------:R-:W-:-:S02]  /*0e50*/  LEA R242, P3, R16, R219, 0x1 ;  /* 0x000000db10f27211 */ /* 0x000fc400078608ff */
[----:B------:R-:W-:Y:S01]  /*0e60*/  LEA R234, P4, R8, R219, 0x1 ;  /* 0x000000db08ea7211 */ /* 0x000fe200078808ff */
[C---:B0-----:R-:W-:Y:S01]  /*0e70*/  IMAD R29, R73.reuse, 0x22, RZ ;  /* 0x00000022491d7824 */ /* 0x041fe200078e02ff */
[----:B------:R-:W-:Y:S02]  /*0e80*/  LEA.HI.X.SX32 R243, R16, R17, 0x1, P3 ;  /* 0x0000001110f37211 */ /* 0x000fe400018f0eff */
[-C--:B------:R-:W-:Y:S02]  /*0e90*/  LEA R236, P3, R6, R219.reuse, 0x1 ;  /* 0x000000db06ec7211 */ /* 0x080fe400078608ff */
[----:B-1----:R-:W-:Y:S02]  /*0ea0*/  LEA R22, P2, R12, R219, 0x1 ;  /* 0x000000db0c167211 */ /* 0x002fe400078408ff */
[-C--:B------:R-:W-:Y:S01]  /*0eb0*/  LEA.HI.X.SX32 R235, R8, R17.reuse, 0x1, P4 ;  /* 0x0000001108eb7211 */ /* 0x080fe200020f0eff */
[----:B--2---:R-:W-:Y:S01]  /*0ec0*/  IMAD R25, R73, 0xb, RZ ;  /* 0x0000000b49197824 */ /* 0x004fe200078e02ff */
[----:B------:R-:W-:-:S02]  /*0ed0*/  LEA.HI.X.SX32 R23, R12, R17, 0x1, P2 ;  /* 0x000000110c177211 */ /* 0x000fc400010f0eff */
[C---:B------:R-:W-:Y:S02]  /*0ee0*/  LEA R12, R3.reuse, R10, 0x2 ;  /* 0x0000000a030c7211 */ /* 0x040fe400078e10ff */
[C---:B------:R-:W-:Y:S01]  /*0ef0*/  LEA R244, P2, R14.reuse, R219, 0x1 ;  /* 0x000000db0ef47211 */ /* 0x040fe200078408ff */
[----:B------:R0:W-:Y:S01]  /*0f00*/  STL.64 [R1], R22 ;  /* 0x0000001601007387 */ /* 0x0001e20000100a00 */
[C---:B------:R-:W-:Y:S02]  /*0f10*/  LEA R2, R3.reuse, R12, 0x2 ;  /* 0x0000000c03027211 */ /* 0x040fe400078e10ff */
[----:B------:R-:W-:Y:S02]  /*0f20*/  LEA.HI.X.SX32 R245, R14, R17, 0x1, P2 ;  /* 0x000000110ef57211 */ /* 0x000fe400010f0eff */
[----:B------:R-:W-:Y:S02]  /*0f30*/  LEA R238, P2, R4, R219, 0x1 ;  /* 0x000000db04ee7211 */ /* 0x000fe400078408ff */
[----:B------:R-:W-:-:S02]  /*0f40*/  LEA R14, R3, R2, 0x2 ;  /* 0x00000002030e7211 */ /* 0x000fc400078e10ff */
[-C--:B------:R-:W-:Y:S02]  /*0f50*/  LEA.HI.X.SX32 R239, R4, R17.reuse, 0x1, P2 ;  /* 0x0000001104ef7211 */ /* 0x080fe400010f0eff */
[----:B------:R-:W-:Y:S01]  /*0f60*/  LEA R4, R3, R14, 0x2 ;  /* 0x0000000e03047211 */ /* 0x000fe200078e10ff */
[----:B0-----:R-:W-:Y:S01]  /*0f70*/  IMAD R23, R73, 0xa, RZ ;  /* 0x0000000a49177824 */ /* 0x001fe200078e02ff */
[----:B------:R-:W-:Y:S02]  /*0f80*/  LEA.HI.X.SX32 R237, R6, R17, 0x1, P3 ;  /* 0x0000001106ed7211 */ /* 0x000fe400018f0eff */
[-C--:B------:R-:W-:Y:S02]  /*0f90*/  LEA R226, P4, R2, R219.reuse, 0x1 ;  /* 0x000000db02e27211 */ /* 0x080fe400078808ff */
[----:B------:R-:W-:Y:S02]  /*0fa0*/  LEA R6, R3, R4, 0x2 ;  /* 0x0000000403067211 */ /* 0x000fe400078e10ff */
[----:B------:R-:W-:-:S02]  /*0fb0*/  LEA R230, P2, R10, R219, 0x1 ;  /* 0x000000db0ae67211 */ /* 0x000fc400078408ff */
[----:B------:R-:W-:Y:S02]  /*0fc0*/  LEA R228, P3, R12, R219, 0x1 ;  /* 0x000000db0ce47211 */ /* 0x000fe400078608ff */
[-C--:B------:R-:W-:Y:S02]  /*0fd0*/  LEA.HI.X.SX32 R227, R2, R17.reuse, 0x1, P4 ;  /* 0x0000001102e37211 */ /* 0x080fe400020f0eff */
[----:B------:R-:W-:Y:S02]  /*0fe0*/  LEA R2, R3, R6, 0x2 ;  /* 0x0000000603027211 */ /* 0x000fe400078e10ff */
[-C--:B------:R-:W-:Y:S02]  /*0ff0*/  LEA.HI.X.SX32 R231, R10, R17.reuse, 0x1, P2 ;  /* 0x000000110ae77211 */ /* 0x080fe400010f0eff */
[----:B------:R-:W-:Y:S02]  /*1000*/  LEA.HI.X.SX32 R229, R12, R17, 0x1, P3 ;  /* 0x000000110ce57211 */ /* 0x000fe400018f0eff */
[----:B------:R-:W-:-:S02]  /*1010*/  LEA R224, P2, R14, R219, 0x1 ;  /* 0x000000db0ee07211 */ /* 0x000fc400078408ff */
[-C--:B------:R-:W-:Y:S02]  /*1020*/  LEA R222, P3, R4, R219.reuse, 0x1 ;  /* 0x000000db04de7211 */ /* 0x080fe400078608ff */
[-C--:B------:R-:W-:Y:S02]  /*1030*/  LEA R220, P4, R6, R219.reuse, 0x1 ;  /* 0x000000db06dc7211 */ /* 0x080fe400078808ff */
[----:B------:R-:W-:Y:S02]  /*1040*/  LEA R218, P5, R2, R219, 0x1 ;  /* 0x000000db02da7211 */ /* 0x000fe400078a08ff */
[-C--:B------:R-:W-:Y:S02]  /*1050*/  LEA.HI.X.SX32 R225, R14, R17.reuse, 0x1, P2 ;  /* 0x000000110ee17211 */ /* 0x080fe400010f0eff */
[-C--:B------:R-:W-:Y:S02]  /*1060*/  LEA.HI.X.SX32 R223, R4, R17.reuse, 0x1, P3 ;  /* 0x0000001104df7211 */ /* 0x080fe400018f0eff */
[----:B------:R-:W-:-:S02]  /*1070*/  LEA.HI.X.SX32 R221, R6, R17, 0x1, P4 ;  /* 0x0000001106dd7211 */ /* 0x000fc400020f0eff */
[----:B------:R-:W-:Y:S02]  /*1080*/  LEA.HI.X.SX32 R219, R2, R17, 0x1, P5 ;  /* 0x0000001102db7211 */ /* 0x000fe400028f0eff */
[----:B------:R-:W-:Y:S02]  /*1090*/  IADD3.X R215, PT, PT, R26, UR15, R13, P0, P1 ;  /* 0x0000000f1ad77c10 */ /* 0x000fe400087e240d */
[-C--:B------:R-:W-:Y:S02]  /*10a0*/  LEA R17, R73, R73.reuse, 0x3 ;  /* 0x0000004949117211 */ /* 0x080fe400078e18ff */
[-C--:B------:R-:W-:Y:S02]  /*10b0*/  IADD3 R196, P1, PT, R19, R214.reuse, RZ ;  /* 0x000000d613c47210 */ /* 0x080fe40007f3e0ff */
[----:B------:R-:W-:Y:S02]  /*10c0*/  IADD3 R16, P3, PT, R75, R214, RZ ;  /* 0x000000d64b107210 */ /* 0x000fe40007f7e0ff */
[----:B------:R-:W-:-:S02]  /*10d0*/  LEA R15, R73, R73, 0x4 ;  /* 0x00000049490f7211 */ /* 0x000fc400078e20ff */
[-C--:B------:R-:W-:Y:S02]  /*10e0*/  IADD3 R14, P5, PT, R29, R214.reuse, RZ ;  /* 0x000000d61d0e7210 */ /* 0x080fe40007fbe0ff */
[-C--:B------:R-:W-:Y:S02]  /*10f0*/  LEA.HI.X.SX32 R197, R17, R215.reuse, 0x1, P1 ;  /* 0x000000d711c57211 */ /* 0x080fe400008f0eff */
[-C--:B------:R-:W-:Y:S02]  /*1100*/  LEA.HI.X.SX32 R17, R19, R215.reuse, 0x1, P3 ;  /* 0x000000d713117211 */ /* 0x080fe400018f0eff */
[-C--:B------:R-:W-:Y:S02]  /*1110*/  IADD3 R28, P3, PT, R35, R214.reuse, RZ ;  /* 0x000000d6231c7210 */ /* 0x080fe40007f7e0ff */
[----:B------:R-:W-:Y:S02]  /*1120*/  IADD3 R18, P0, PT, R77, R214, RZ ;  /* 0x000000d64d127210 */ /* 0x000fe40007f1e0ff */
[----:B------:R-:W-:-:S02]  /*1130*/  LEA.HI.X.SX32 R15, R15, R215, 0x1, P5 ;  /* 0x000000d70f0f7211 */ /* 0x000fc400028f0eff */
[-C--:B------:R-:W-:Y:S02]  /*1140*/  IADD3 R26, P5, PT, R85, R214.reuse, RZ ;  /* 0x000000d6551a7210 */ /* 0x080fe40007fbe0ff */
[----:B------:R-:W-:Y:S02]  /*1150*/  LEA R21, R73, R73, 0x2 ;  /* 0x0000004949157211 */ /* 0x000fe400078e10ff */
[-C--:B------:R-:W-:Y:S02]  /*1160*/  IADD3 R204, P1, PT, R23, R214.reuse, RZ ;  /* 0x000000d617cc7210 */ /* 0x080fe40007f3e0ff */
[----:B------:R-:W-:Y:S02]  /*1170*/  IADD3 R20, P2, PT, R79, R214, RZ ;  /* 0x000000d64f147210 */ /* 0x000fe40007f5e0ff */
[-C--:B------:R-:W-:Y:S02]  /*1180*/  LEA.HI.X.SX32 R29, R23, R215.reuse, 0x1, P3 ;  /* 0x000000d7171d7211 */ /* 0x080fe400018f0eff */
[----:B------:R-:W-:-:S02]  /*1190*/  LEA.HI.X.SX32 R19, R27, R215, 0x1, P0 ;  /* 0x000000d71b137211 */ /* 0x000fc400000f0eff */
[-C--:B------:R-:W-:Y:S02]  /*11a0*/  IADD3 R34, P3, PT, R41, R214.reuse, RZ ;  /* 0x000000d629227210 */ /* 0x080fe40007f7e0ff */
[-C--:B------:R-:W-:Y:S02]  /*11b0*/  IADD3 R24, P6, PT, R83, R214.reuse, RZ ;  /* 0x000000d653187210 */ /* 0x080fe40007fde0ff */
[-C--:B------:R-:W-:Y:S02]  /*11c0*/  LEA.HI.X.SX32 R27, R47, R215.reuse, 0x1, P5 ;  /* 0x000000d72f1b7211 */ /* 0x080fe400028f0eff */
[-C--:B------:R-:W-:Y:S02]  /*11d0*/  LEA.HI.X.SX32 R205, R21, R215.reuse, 0x1, P1 ;  /* 0x000000d715cd7211 */ /* 0x080fe400008f0eff */
[----:B------:R-:W-:Y:S02]  /*11e0*/  IADD3 R40, P5, PT, R57, R214, RZ ;  /* 0x000000d639287210 */ /* 0x000fe40007fbe0ff */
[----:B------:R-:W-:-:S02]  /*11f0*/  LEA.HI.X.SX32 R21, R35, R215, 0x1, P2 ;  /* 0x000000d723157211 */ /* 0x000fc400010f0eff */
[-C--:B------:R-:W-:Y:S02]  /*1200*/  IADD3 R22, P4, PT, R81, R214.reuse, RZ ;  /* 0x000000d651167210 */ /* 0x080fe40007f9e0ff */
[-C--:B------:R-:W-:Y:S02]  /*1210*/  LEA.HI.X.SX32 R35, R25, R215.reuse, 0x1, P3 ;  /* 0x000000d719237211 */ /* 0x080fe400018f0eff */
[-C--:B------:R-:W-:Y:S02]  /*1220*/  LEA.HI.X.SX32 R25, R41, R215.reuse, 0x1, P6 ;  /* 0x000000d729197211 */ /* 0x080fe400030f0eff */
[----:B------:R-:W-:Y:S02]  /*1230*/  LEA.HI.X.SX32 R41, R33, R215, 0x1, P5 ;  /* 0x000000d721297211 */ /* 0x000fe400028f0eff */
[-C--:B------:R-:W-:Y:S02]  /*1240*/  IADD3 R46, P5, PT, R61, R214.reuse, RZ ;  /* 0x000000d63d2e7210 */ /* 0x080fe40007fbe0ff */
[----:B------:R-:W-:-:S02]  /*1250*/  IADD3 R36, P2, PT, R91, R214, RZ ;  /* 0x000000d65b247210 */ /* 0x000fc40007f5e0ff */
[----:B------:R-:W-:Y:S02]  /*1260*/  LEA.HI.X.SX32 R23, R39, R215, 0x1, P4 ;  /* 0x000000d727177211 */ /* 0x000fe400020f0eff */
[----:B------:R-:W-:Y:S02]  /*1270*/  LEA R13, R73, R73, 0x1 ;  /* 0x00000049490d7211 */ /* 0x000fe400078e08ff */
[-C--:B------:R-:W-:Y:S02]  /*1280*/  IADD3 R38, P4, PT, R93, R214.reuse, RZ ;  /* 0x000000d65d267210 */ /* 0x080fe40007f9e0ff */
[-C--:B------:R-:W-:Y:S02]  /*1290*/  IADD3 R208, P3, PT, R31, R214.reuse, RZ ;  /* 0x000000d61fd07210 */ /* 0x080fe40007f7e0ff */
[----:B------:R-:W-:Y:S02]  /*12a0*/  IADD3 R202, P6, PT, R33, R214, RZ ;  /* 0x000000d621ca7210 */ /* 0x000fe40007fde0ff */
[----:B------:R-:W-:-:S02]  /*12b0*/  LEA.HI.X.SX32 R47, R37, R215, 0x1, P5 ;  /* 0x000000d7252f7211 */ /* 0x000fc400028f0eff */
[----:B------:R-:W-:Y:S02]  /*12c0*/  LEA.HI.X.SX32 R37, R61, R215, 0x1, P2 ;  /* 0x000000d73d257211 */ /* 0x000fe400010f0eff */
[----:B------:R-:W-:Y:S02]  /*12d0*/  LEA R43, R73, -R73, 0x3 ;  /* 0x80000049492b7211 */ /* 0x000fe400078e18ff */
[-C--:B------:R-:W-:Y:S02]  /*12e0*/  LEA.HI.X.SX32 R209, R13, R215.reuse, 0x1, P3 ;  /* 0x000000d70dd17211 */ /* 0x080fe400018f0eff */
[----:B------:R-:W-:Y:S02]  /*12f0*/  LEA.HI.X.SX32 R203, R31, R215, 0x1, P6 ;  /* 0x000000d71fcb7211 */ /* 0x000fe400030f0eff */
[-C--:B------:R-:W-:Y:S02]  /*1300*/  IADD3 R200, P5, PT, R45, R214.reuse, RZ ;  /* 0x000000d62dc87210 */ /* 0x080fe40007fbe0ff */
[----:B------:R-:W-:-:S02]  /*1310*/  IADD3 R192, P2, PT, R65, R214, RZ ;  /* 0x000000d641c07210 */ /* 0x000fc40007f5e0ff */
[----:B------:R-:W-:Y:S02]  /*1320*/  LEA.HI.X.SX32 R39, R63, R215, 0x1, P4 ;  /* 0x000000d73f277211 */ /* 0x000fe400020f0eff */
[----:B------:R-:W-:Y:S02]  /*1330*/  LEA R53, R73, -R73, 0x4 ;  /* 0x8000004949357211 */ /* 0x000fe400078e20ff */
[-C--:B------:R-:W-:Y:S02]  /*1340*/  IADD3 R30, P0, PT, R87, R214.reuse, RZ ;  /* 0x000000d6571e7210 */ /* 0x080fe40007f1e0ff */
[-C--:B------:R-:W-:Y:S02]  /*1350*/  IADD3 R32, P1, PT, R89, R214.reuse, RZ ;  /* 0x000000d659207210 */ /* 0x080fe40007f3e0ff */
[-C--:B------:R-:W-:Y:S02]  /*1360*/  IADD3 R42, P3, PT, R95, R214.reuse, RZ ;  /* 0x000000d65f2a7210 */ /* 0x080fe40007f7e0ff */
[----:B------:R-:W-:-:S02]  /*1370*/  IADD3 R44, P6, PT, R97, R214, RZ ;  /* 0x000000d6612c7210 */ /* 0x000fc40007fde0ff */
[----:B------:R-:W-:Y:S02]  /*1380*/  IADD3 R194, P4, PT, R69, R214, RZ ;  /* 0x000000d645c27210 */ /* 0x000fe40007f9e0ff */
[----:B------:R-:W-:Y:S02]  /*1390*/  SHF.L.U32 R11, R73, 0x1, RZ ;  /* 0x00000001490b7819 */ /* 0x000fe400000006ff */
[-C--:B------:R-:W-:Y:S02]  /*13a0*/  LEA.HI.X.SX32 R201, R43, R215.reuse, 0x1, P5 ;  /* 0x000000d72bc97211 */ /* 0x080fe400028f0eff */
[-C--:B------:R-:W-:Y:S02]  /*13b0*/  LEA.HI.X.SX32 R193, R45, R215.reuse, 0x1, P2 ;  /* 0x000000d72dc17211 */ /* 0x080fe400010f0eff */
[-C--:B------:R-:W-:Y:S02]  /*13c0*/  LEA.HI.X.SX32 R31, R57, R215.reuse, 0x1, P0 ;  /* 0x000000d7391f7211 */ /* 0x080fe400000f0eff */
[----:B------:R-:W-:-:S02]  /*13d0*/  LEA.HI.X.SX32 R33, R59, R215, 0x1, P1 ;  /* 0x000000d73b217211 */ /* 0x000fc400008f0eff */
[-C--:B------:R-:W-:Y:S02]  /*13e0*/  LEA.HI.X.SX32 R43, R65, R215.reuse, 0x1, P3 ;  /* 0x000000d7412b7211 */ /* 0x080fe400018f0eff */
[-C--:B------:R-:W-:Y:S02]  /*13f0*/  LEA.HI.X.SX32 R45, R67, R215.reuse, 0x1, P6 ;  /* 0x000000d7432d7211 */ /* 0x080fe400030f0eff */
[----:B------:R-:W-:Y:S02]  /*1400*/  LEA.HI.X.SX32 R195, R53, R215, 0x1, P4 ;  /* 0x000000d735c37211 */ /* 0x000fe400020f0eff */
[C---:B------:R-:W-:Y:S02]  /*1410*/  SHF.L.U32 R49, R73.reuse, 0x2, RZ ;  /* 0x0000000249317819 */ /* 0x040fe400000006ff */
[C---:B------:R-:W-:Y:S02]  /*1420*/  SHF.L.U32 R51, R73.reuse, 0x3, RZ ;  /* 0x0000000349337819 */ /* 0x040fe400000006ff */
[----:B------:R-:W-:-:S02]  /*1430*/  SHF.L.U32 R55, R73, 0x4, RZ ;  /* 0x0000000449377819 */ /* 0x000fc400000006ff */
[----:B------:R-:W-:Y:S02]  /*1440*/  LEA R71, R73, -R73, 0x5 ;  /* 0x8000004949477211 */ /* 0x000fe400078e28ff */
[-C--:B------:R-:W-:Y:S02]  /*1450*/  IADD3 R188, P0, PT, R189, R214.reuse, RZ ;  /* 0x000000d6bdbc7210 */ /* 0x080fe40007f1e0ff */
[-C--:B------:R-:W-:Y:S02]  /*1460*/  IADD3 R190, P1, PT, R191, R214.reuse, RZ ;  /* 0x000000d6bfbe7210 */ /* 0x080fe40007f3e0ff */
[-C--:B------:R-:W-:Y:S02]  /*1470*/  IADD3 R212, P5, PT, R11, R214.reuse, RZ ;  /* 0x000000d60bd47210 */ /* 0x080fe40007fbe0ff */
[CC--:B------:R-:W-:Y:S02]  /*1480*/  LEA R210, P2, R73.reuse, R214.reuse, 0x2 ;  /* 0x000000d649d27211 */ /* 0x0c0fe400078410ff */
[----:B------:R-:W-:-:S02]  /*1490*/  LEA R206, P3, R73, R214, 0x3 ;  /* 0x000000d649ce7211 */ /* 0x000fc400078618ff */
[CC--:B------:R-:W-:Y:S02]  /*14a0*/  LEA R198, P6, R73.reuse, R214.reuse, 0x4 ;  /* 0x000000d649c67211 */ /* 0x0c0fe400078c20ff */
[----:B------:R-:W-:Y:S02]  /*14b0*/  LEA R12, P4, R73, R214, 0x5 ;  /* 0x000000d6490c7211 */ /* 0x000fe400078828ff */
[----:B------:R-:W-:Y:S02]  /*14c0*/  MOV R4, 0x3f800000 ;  /* 0x3f80000000047802 */ /* 0x000fe40000000f00 */
[----:B------:R-:W-:Y:S02]  /*14d0*/  MOV R10, 0xff800000 ;  /* 0xff800000000a7802 */ /* 0x000fe40000000f00 */
[----:B------:R-:W-:Y:S02]  /*14e0*/  MOV R6, RZ ;  /* 0x000000ff00067202 */ /* 0x000fe40000000f00 */
[----:B------:R-:W-:-:S02]  /*14f0*/  MOV R2, RZ ;  /* 0x000000ff00027202 */ /* 0x000fc40000000f00 */
[----:B------:R-:W-:Y:S02]  /*1500*/  MOV R9, 0xff800000 ;  /* 0xff80000000097802 */ /* 0x000fe40000000f00 */
[----:B------:R-:W-:Y:S02]  /*1510*/  MOV R7, 0x3f800000 ;  /* 0x3f80000000077802 */ /* 0x000fe40000000f00 */
[-C--:B------:R-:W-:Y:S02]  /*1520*/  LEA.HI.X.SX32 R189, R69, R215.reuse, 0x1, P0 ;  /* 0x000000d745bd7211 */ /* 0x080fe400000f0eff */
[-C--:B------:R-:W-:Y:S02]  /*1530*/  LEA.HI.X.SX32 R213, R73, R215.reuse, 0x1, P5 ;  /* 0x000000d749d57211 */ /* 0x080fe400028f0eff */
[-C--:B------:R-:W-:Y:S02]  /*1540*/  LEA.HI.X.SX32 R211, R11, R215.reuse, 0x1, P2 ;  /* 0x000000d70bd37211 */ /* 0x080fe400010f0eff */
[----:B------:R-:W-:-:S02]  /*1550*/  LEA.HI.X.SX32 R207, R49, R215, 0x1, P3 ;  /* 0x000000d731cf7211 */ /* 0x000fc400018f0eff */
[-C--:B------:R-:W-:Y:S02]  /*1560*/  LEA.HI.X.SX32 R199, R51, R215.reuse, 0x1, P6 ;  /* 0x000000d733c77211 */ /* 0x080fe400030f0eff */
[-C--:B------:R-:W-:Y:S02]  /*1570*/  LEA.HI.X.SX32 R13, R55, R215.reuse, 0x1, P4 ;  /* 0x000000d7370d7211 */ /* 0x080fe400020f0eff */
[----:B------:R-:W-:-:S07]  /*1580*/  LEA.HI.X.SX32 R191, R71, R215, 0x1, P1 ;  /* 0x000000d747bf7211 */ /* 0x000fce00008f0eff */
.L_x_1:
[----:B------:R-:W2:Y:S04]  /*1590*/  LDL.64 R54, [R1+0x68] ;  /* 0x0000680001367983 */ /* 0x000ea80000100a00 */
[----:B------:R-:W3:Y:S04]  /*15a0*/  LDL.64 R48, [R1+0x60] ;  /* 0x0000600001307983 */ /* 0x000ee80000100a00 */
[----:B------:R-:W4:Y:S04]  /*15b0*/  LDL.64 R60, [R1+0x50] ;  /* 0x00005000013c7983 */ /* 0x000f280000100a00 */
[----:B------:R-:W5:Y:S04]  /*15c0*/  LDL.64 R62, [R1+0x48] ;  /* 0x00004800013e7983 */ /* 0x000f680000100a00 */
        /* <DEDUP_REMOVED lines=8> */
[----:B------:R-:W5:Y:S04]  /*1650*/  LDL.64 R74, [R1] ;  /* 0x00000000014a7983 */ /* 0x000f680000100a00 */
[----:B------:R-:W5:Y:S01]  /*1660*/  LDL.64 R82, [R1+0x8] ;  /* 0x0000080001527983 */ /* 0x000f620000100a00 */
[----:B--2---:R-:W-:-:S04]  /*1670*/  IMAD.WIDE R54, R6, 0x2, R54 ;  /* 0x0000000206367825 */ /* 0x004fc800078e0236 */
[C---:B---3--:R-:W-:Y:S02]  /*1680*/  IMAD.WIDE R56, R6.reuse, 0x2, R48 ;  /* 0x0000000206387825 */ /* 0x048fe400078e0230 */
[----:B------:R0:W2:Y:S02]  /*1690*/  LDG.E.U16 R48, desc[UR10][R54.64] ;  /* 0x0000000a36307981 */ /* 0x0000a4000c1e1500 */
[C---:B----4-:R-:W-:Y:S02]  /*16a0*/  IMAD.WIDE R60, R6.reuse, 0x2, R60 ;  /* 0x00000002063c7825 */ /* 0x050fe400078e023c */
[----:B------:R1:W3:Y:S02]  /*16b0*/  LDG.E.U16 R49, desc[UR10][R56.64] ;  /* 0x0000000a38317981 */ /* 0x0002e4000c1e1500 */
[----:B-----5:R-:W-:-:S04]  /*16c0*/  IMAD.WIDE R62, R6, 0x2, R62 ;  /* 0x00000002063e7825 */ /* 0x020fc800078e023e */
[C---:B------:R-:W-:Y:S02]  /*16d0*/  IMAD.WIDE R66, R6.reuse, 0x2, R50 ;  /* 0x0000000206427825 */ /* 0x040fe400078e0232 */
[----:B------:R4:W5:Y:S02]  /*16e0*/  LDG.E.U16 R51, desc[UR10][R60.64] ;  /* 0x0000000a3c337981 */ /* 0x000964000c1e1500 */
[C---:B------:R-:W-:Y:S02]  /*16f0*/  IMAD.WIDE R58, R6.reuse, 0x2, R58 ;  /* 0x00000002063a7825 */ /* 0x040fe400078e023a */
[----:B------:R-:W3:Y:S02]  /*1700*/  LDG.E.U16 R76, desc[UR10][R66.64] ;  /* 0x0000000a424c7981 */ /* 0x000ee4000c1e1500 */
[C---:B------:R-:W-:Y:S02]  /*1710*/  IMAD.WIDE R64, R6.reuse, 0x2, R52 ;  /* 0x0000000206407825 */ /* 0x040fe400078e0234 */
[----:B------:R4:W5:Y:S02]  /*1720*/  LDG.E.U16 R52, desc[UR10][R62.64] ;  /* 0x0000000a3e347981 */ /* 0x000964000c1e1500 */
[----:B0-----:R-:W-:-:S02]  /*1730*/  IMAD.WIDE R54, R6, 0x2, R80 ;  /* 0x0000000206367825 */ /* 0x001fc400078e0250 */
[----:B------:R0:W5:Y:S02]  /*1740*/  LDG.E.U16 R50, desc[UR10][R58.64] ;  /* 0x0000000a3a327981 */ /* 0x000164000c1e1500 */
[C---:B-1----:R-:W-:Y:S02]  /*1750*/  IMAD.WIDE R56, R6.reuse, 0x2, R78 ;  /* 0x0000000206387825 */ /* 0x042fe400078e024e */
[----:B------:R1:W5:Y:S02]  /*1760*/  LDG.E.U16 R53, desc[UR10][R64.64] ;  /* 0x0000000a40357981 */ /* 0x000364000c1e1500 */
[C---:B------:R-:W-:Y:S02]  /*1770*/  IMAD.WIDE R68, R6.reuse, 0x2, R68 ;  /* 0x0000000206447825 */ /* 0x040fe400078e0244 */
[----:B------:R0:W5:Y:S02]  /*1780*/  LDG.E.U16 R77, desc[UR10][R54.64] ;  /* 0x0000000a364d7981 */ /* 0x000164000c1e1500 */
[----:B------:R-:W-:-:S02]  /*1790*/  IMAD.WIDE R70, R6, 0x2, R70 ;  /* 0x0000000206467825 */ /* 0x000fc400078e0246 */
[----:B------:R0:W5:Y:S02]  /*17a0*/  LDG.E.U16 R78, desc[UR10][R56.64] ;  /* 0x0000000a384e7981 */ /* 0x000164000c1e1500 */
[C---:B------:R-:W-:Y:S02]  /*17b0*/  IMAD.WIDE R72, R6.reuse, 0x2, R72 ;  /* 0x0000000206487825 */ /* 0x040fe400078e0248 */
[----:B------:R0:W5:Y:S02]  /*17c0*/  LDG.E.U16 R79, desc[UR10][R68.64] ;  /* 0x0000000a444f7981 */ /* 0x000164000c1e1500 */
[C---:B----4-:R-:W-:Y:S02]  /*17d0*/  IMAD.WIDE R60, R6.reuse, 0x2, R74 ;  /* 0x00000002063c7825 */ /* 0x050fe400078e024a */
[----:B------:R4:W5:Y:S02]  /*17e0*/  LDG.E.U16 R80, desc[UR10][R70.64] ;  /* 0x0000000a46507981 */ /* 0x000964000c1e1500 */
[----:B------:R-:W-:-:S02]  /*17f0*/  IMAD.WIDE R62, R6, 0x2, R250 ;  /* 0x00000002063e7825 */ /* 0x000fc400078e02fa */
[----:B------:R1:W5:Y:S02]  /*1800*/  LDG.E.U16 R81, desc[UR10][R72.64] ;  /* 0x0000000a48517981 */ /* 0x000364000c1e1500 */
[C---:B------:R-:W-:Y:S02]  /*1810*/  IMAD.WIDE R66, R6.reuse, 0x2, R246 ;  /* 0x0000000206427825 */ /* 0x040fe400078e02f6 */
[----:B------:R-:W5:Y:S02]  /*1820*/  LDG.E.U16 R84, desc[UR10][R62.64] ;  /* 0x0000000a3e547981 */ /* 0x000f64000c1e1500 */
[C---:B0-----:R-:W-:Y:S02]  /*1830*/  IMAD.WIDE R58, R6.reuse, 0x2, R82 ;  /* 0x00000002063a7825 */ /* 0x041fe400078e0252 */
[----:B------:R0:W5:Y:S02]  /*1840*/  LDG.E.U16 R83, desc[UR10][R60.64] ;  /* 0x0000000a3c537981 */ /* 0x000164000c1e1500 */
[----:B-1----:R-:W-:-:S02]  /*1850*/  IMAD.WIDE R64, R6, 0x2, R248 ;  /* 0x0000000206407825 */ /* 0x002fc400078e02f8 */
[----:B------:R1:W5:Y:S02]  /*1860*/  LDG.E.U16 R86, desc[UR10][R66.64] ;  /* 0x0000000a42567981 */ /* 0x000364000c1e1500 */
[C---:B------:R-:W-:Y:S02]  /*1870*/  IMAD.WIDE R54, R6.reuse, 0x2, R244 ;  /* 0x0000000206367825 */ /* 0x040fe400078e02f4 */
[----:B------:R0:W5:Y:S02]  /*1880*/  LDG.E.U16 R82, desc[UR10][R58.64] ;  /* 0x0000000a3a527981 */ /* 0x000164000c1e1500 */
[C---:B------:R-:W-:Y:S02]  /*1890*/  IMAD.WIDE R56, R6.reuse, 0x2, R242 ;  /* 0x0000000206387825 */ /* 0x040fe400078e02f2 */
[----:B------:R-:W5:Y:S02]  /*18a0*/  LDG.E.U16 R85, desc[UR10][R64.64] ;  /* 0x0000000a40557981 */ /* 0x000f64000c1e1500 */
[----:B------:R-:W-:-:S02]  /*18b0*/  IMAD.WIDE R68, R6, 0x2, R240 ;  /* 0x0000000206447825 */ /* 0x000fc400078e02f0 */
[----:B------:R0:W5:Y:S02]  /*18c0*/  LDG.E.U16 R87, desc[UR10][R54.64] ;  /* 0x0000000a36577981 */ /* 0x000164000c1e1500 */
[C---:B----4-:R-:W-:Y:S02]  /*18d0*/  IMAD.WIDE R70, R6.reuse, 0x2, R238 ;  /* 0x0000000206467825 */ /* 0x050fe400078e02ee */
[----:B------:R4:W5:Y:S02]  /*18e0*/  LDG.E.U16 R88, desc[UR10][R56.64] ;  /* 0x0000000a38587981 */ /* 0x000964000c1e1500 */
[C---:B------:R-:W-:Y:S02]  /*18f0*/  IMAD.WIDE R72, R6.reuse, 0x2, R234 ;  /* 0x0000000206487825 */ /* 0x040fe400078e02ea */
[----:B------:R1:W5:Y:S02]  /*1900*/  LDG.E.U16 R89, desc[UR10][R68.64] ;  /* 0x0000000a44597981 */ /* 0x000364000c1e1500 */
[----:B0-----:R-:W-:-:S02]  /*1910*/  IMAD.WIDE R60, R6, 0x2, R230 ;  /* 0x00000002063c7825 */ /* 0x001fc400078e02e6 */
[----:B------:R0:W5:Y:S02]  /*1920*/  LDG.E.U16 R90, desc[UR10][R70.64] ;  /* 0x0000000a465a7981 */ /* 0x000164000c1e1500 */
[C---:B------:R-:W-:Y:S02]  /*1930*/  IMAD.WIDE R62, R6.reuse, 0x2, R226 ;  /* 0x00000002063e7825 */ /* 0x040fe400078e02e2 */
[----:B------:R-:W5:Y:S02]  /*1940*/  LDG.E.U16 R72, desc[UR10][R72.64] ;  /* 0x0000000a48487981 */ /* 0x000f64000c1e1500 */
[C---:B-1----:R-:W-:Y:S02]  /*1950*/  IMAD.WIDE R66, R6.reuse, 0x2, R222 ;  /* 0x0000000206427825 */ /* 0x042fe400078e02de */
[----:B------:R-:W5:Y:S02]  /*1960*/  LDG.E.U16 R60, desc[UR10][R60.64] ;  /* 0x0000000a3c3c7981 */ /* 0x000f64000c1e1500 */
[----:B------:R-:W-:-:S02]  /*1970*/  IMAD.WIDE R74, R6, 0x2, R218 ;  /* 0x00000002064a7825 */ /* 0x000fc400078e02da */
[----:B------:R-:W5:Y:S02]  /*1980*/  LDG.E.U16 R62, desc[UR10][R62.64] ;  /* 0x0000000a3e3e7981 */ /* 0x000f64000c1e1500 */
[C---:B------:R-:W-:Y:S02]  /*1990*/  IMAD.WIDE R58, R6.reuse, 0x2, R236 ;  /* 0x00000002063a7825 */ /* 0x040fe400078e02ec */
[----:B------:R-:W5:Y:S02]  /*19a0*/  LDG.E.U16 R66, desc[UR10][R66.64] ;  /* 0x0000000a42427981 */ /* 0x000f64000c1e1500 */
[C---:B------:R-:W-:Y:S02]  /*19b0*/  IMAD.WIDE R54, R6.reuse, 0x2, R232 ;  /* 0x0000000206367825 */ /* 0x040fe400078e02e8 */
[----:B------:R-:W5:Y:S02]  /*19c0*/  LDG.E.U16 R74, desc[UR10][R74.64] ;  /* 0x0000000a4a4a7981 */ /* 0x000f64000c1e1500 */
[----:B----4-:R-:W-:-:S02]  /*19d0*/  IMAD.WIDE R56, R6, 0x2, R228 ;  /* 0x0000000206387825 */ /* 0x010fc400078e02e4 */
[----:B------:R-:W4:Y:S02]  /*19e0*/  LDG.E.U16 R58, desc[UR10][R58.64] ;  /* 0x0000000a3a3a7981 */ /* 0x000f24000c1e1500 */
[C---:B------:R-:W-:Y:S02]  /*19f0*/  IMAD.WIDE R64, R6.reuse, 0x2, R224 ;  /* 0x0000000206407825 */ /* 0x040fe400078e02e0 */
[----:B------:R1:W4:Y:S02]  /*1a00*/  LDG.E.U16 R54, desc[UR10][R54.64] ;  /* 0x0000000a36367981 */ /* 0x000324000c1e1500 */
[C---:B------:R-:W-:Y:S02]  /*1a10*/  IMAD.WIDE R68, R6.reuse, 0x2, R220 ;  /* 0x0000000206447825 */ /* 0x040fe400078e02dc */
[----:B------:R1:W4:Y:S02]  /*1a20*/  LDG.E.U16 R56, desc[UR10][R56.64] ;  /* 0x0000000a38387981 */ /* 0x000324000c1e1500 */
[----:B0-----:R-:W-:-:S02]  /*1a30*/  IMAD.WIDE R70, R6, 0x2, R216 ;  /* 0x0000000206467825 */ /* 0x001fc400078e02d8 */
[----:B------:R-:W4:Y:S04]  /*1a40*/  LDG.E.U16 R64, desc[UR10][R64.64] ;  /* 0x0000000a40407981 */ /* 0x000f28000c1e1500 */
[----:B------:R-:W4:Y:S04]  /*1a50*/  LDG.E.U16 R68, desc[UR10][R68.64] ;  /* 0x0000000a44447981 */ /* 0x000f28000c1e1500 */
[----:B------:R-:W4:Y:S01]  /*1a60*/  LDG.E.U16 R70, desc[UR10][R70.64] ;  /* 0x0000000a46467981 */ /* 0x000f22000c1e1500 */
[----:B------:R-:W0:Y:S01]  /*1a70*/  S2R R8, SR_TID.X ;  /* 0x0000000000087919 */ /* 0x000e220000002100 */
[----:B------:R-:W0:Y:S01]  /*1a80*/  S2UR UR7, SR_CgaCtaId ;  /* 0x00000000000779c3 */ /* 0x000e220000008800 */
[----:B------:R-:W-:Y:S01]  /*1a90*/  UMOV UR5, 0x400 ;  /* 0x0000040000057882 */ /* 0x000fe20000000000 */
[----:B0-----:R-:W-:-:S02]  /*1aa0*/  SHF.L.U32 R11, R8, 0x3, RZ ;  /* 0x00000003080b7819 */ /* 0x001fc400000006ff */
[----:B-1----:R-:W-:Y:S02]  /*1ab0*/  SHF.R.S32.HI R55, RZ, 0x6, R8 ;  /* 0x00000006ff377819 */ /* 0x002fe40000011408 */
[C---:B------:R-:W-:Y:S02]  /*1ac0*/  LOP3.LUT R59, R8.reuse, 0x7, RZ, 0xc0, !PT ;  /* 0x00000007083b7812 */ /* 0x040fe400078ec0ff */
[----:B------:R-:W-:Y:S02]  /*1ad0*/  LOP3.LUT R92, R11, 0x30, RZ, 0xc0, !PT ;  /* 0x000000300b5c7812 */ /* 0x000fe400078ec0ff */
[----:B------:R-:W-:Y:S01]  /*1ae0*/  SGXT R55, R55, 0x1 ;  /* 0x000000013737781a */ /* 0x000fe20000000200 */
[----:B------:R-:W-:Y:S01]  /*1af0*/  ULEA UR5, UR7, UR5, 0x18 ;  /* 0x0000000507057291 */ /* 0x000fe2000f8ec0ff */
[----:B------:R-:W-:Y:S02]  /*1b00*/  LEA R94, R59, R92, 0x6 ;  /* 0x0000005c3b5e7211 */ /* 0x000fe400078e30ff */
[----:B------:R-:W-:-:S02]  /*1b10*/  SHF.L.U32 R11, R8, 0x1, RZ ;  /* 0x00000001080b7819 */ /* 0x000fc400000006ff */
[----:B------:R-:W-:-:S04]  /*1b20*/  LOP3.LUT R92, R55, 0x90, RZ, 0xc0, !PT ;  /* 0x00000090375c7812 */ /* 0x000fc800078ec0ff */
[----:B------:R-:W-:Y:S01]  /*1b30*/  LOP3.LUT R55, R92, 0x7e, R11, 0x78, !PT ;  /* 0x0000007e5c377812 */ /* 0x000fe200078e780b */
[----:B------:R-:W-:Y:S01]  /*1b40*/  BAR.SYNC.DEFER_BLOCKING 0x0 ;  /* 0x0000000000007b1d */ /* 0x000fe20000010000 */
[----:B------:R-:W-:Y:S02]  /*1b50*/  LOP3.LUT R57, R11, 0x10, RZ, 0xc0, !PT ;  /* 0x000000100b397812 */ /* 0x000fe400078ec0ff */
[----:B------:R-:W-:Y:S02]  /*1b60*/  SHF.L.U32 R59, R8, 0x5, RZ ;  /* 0x00000005083b7819 */ /* 0x000fe400000006ff */
[----:B------:R-:W-:Y:S02]  /*1b70*/  LOP3.LUT R57, R57, 0x20, R8, 0xf8, !PT ;  /* 0x0000002039397812 */ /* 0x000fe400078ef808 */
[----:B------:R-:W-:Y:S02]  /*1b80*/  LOP3.LUT R59, R59, 0x200, RZ, 0xc0, !PT ;  /* 0x000002003b3b7812 */ /* 0x000fe400078ec0ff */
[----:B------:R-:W-:-:S02]  /*1b90*/  LOP3.LUT R96, R94, R57, RZ, 0x3c, !PT ;  /* 0x000000395e607212 */ /* 0x000fc400078e3cff */
[----:B------:R-:W-:Y:S02]  /*1ba0*/  LOP3.LUT R11, R94, 0x30, R11, 0x78, !PT ;  /* 0x000000305e0b7812 */ /* 0x000fe400078e780b */
[----:B------:R-:W-:Y:S01]  /*1bb0*/  IADD3 R61, PT, PT, R96, UR5, R59 ;  /* 0x00000005603d7c10 */ /* 0x000fe2000fffe03b */
[----:B--2---:R0:W-:Y:S02]  /*1bc0*/  STS.U16 [R55+UR5], R48 ;  /* 0x0000003037007988 */ /* 0x0041e40008000405 */
[----:B0-----:R-:W-:Y:S02]  /*1bd0*/  LOP3.LUT R48, R55, 0x20, RZ, 0x3c, !PT ;  /* 0x0000002037307812 */ /* 0x001fe400078e3cff */
[----:B---3--:R-:W-:Y:S04]  /*1be0*/  STS.U16 [R55+UR5+0x600], R76 ;  /* 0x0006004c37007988 */ /* 0x008fe80008000405 */
[----:B-----5:R-:W-:Y:S04]  /*1bf0*/  STS.U16 [R55+UR5+0x400], R52 ;  /* 0x0004003437007988 */ /* 0x020fe80008000405 */
[----:B------:R-:W-:Y:S04]  /*1c00*/  STS.U16 [R55+UR5+0x200], R50 ;  /* 0x0002003237007988 */ /* 0x000fe80008000405 */
        /* <DEDUP_REMOVED lines=22> */
[----:B----4-:R-:W-:Y:S04]  /*1d70*/  STS.U16 [R48+UR5+0x1500], R58 ;  /* 0x0015003a30007988 */ /* 0x010fe80008000405 */
[----:B------:R-:W-:Y:S04]  /*1d80*/  STS.U16 [R48+UR5+0x1700], R54 ;  /* 0x0017003630007988 */ /* 0x000fe80008000405 */
[----:B------:R-:W-:Y:S04]  /*1d90*/  STS.U16 [R48+UR5+0x1900], R56 ;  /* 0x0019003830007988 */ /* 0x000fe80008000405 */
[----:B------:R-:W-:Y:S04]  /*1da0*/  STS.U16 [R48+UR5+0x1b00], R64 ;  /* 0x001b004030007988 */ /* 0x000fe80008000405 */
[----:B------:R-:W-:Y:S04]  /*1db0*/  STS.U16 [R48+UR5+0x1d00], R68 ;  /* 0x001d004430007988 */ /* 0x000fe80008000405 */
[----:B------:R-:W-:Y:S01]  /*1dc0*/  STS.U16 [R48+UR5+0x1f00], R70 ;  /* 0x001f004630007988 */ /* 0x000fe20008000405 */
[----:B------:R-:W-:Y:S06]  /*1dd0*/  BAR.SYNC.DEFER_BLOCKING 0x0 ;  /* 0x0000000000007b1d */ /* 0x000fec0000010000 */
[----:B------:R-:W-:Y:S04]  /*1de0*/  LDSM.16.MT88.4 R184, [R61+0x2000] ;  /* 0x002000003db8783b */ /* 0x000fe80000004200 */
[----:B------:R-:W0:Y:S04]  /*1df0*/  LDSM.16.M88.4 R140, [R11+UR5] ;  /* 0x000000050b8c783b */ /* 0x000e280008000200 */
[----:B------:R-:W1:Y:S04]  /*1e00*/  LDSM.16.M88.4 R124, [R11+UR5+0x200] ;  /* 0x000200050b7c783b */ /* 0x000e680008000200 */
[----:B------:R-:W2:Y:S04]  /*1e10*/  LDSM.16.M88.4 R100, [R11+UR5+0x400] ;  /* 0x000400050b64783b */ /* 0x000ea80008000200 */
[----:B------:R-:W3:Y:S04]  /*1e20*/  LDSM.16.M88.4 R96, [R11+UR5+0x600] ;  /* 0x000600050b60783b */ /* 0x000ee80008000200 */
[----:B------:R-:W4:Y:S04]  /*1e30*/  LDSM.16.M88.4 R92, [R11+UR5+0x800] ;  /* 0x000800050b5c783b */ /* 0x000f280008000200 */
[----:B------:R-:W5:Y:S04]  /*1e40*/  LDSM.16.MT88.4 R128, [R61+0x2400] ;  /* 0x002400003d80783b */ /* 0x000f680000004200 */
[----:B------:R-:W3:Y:S04]  /*1e50*/  LDSM.16.M88.4 R56, [R11+UR5+0xa00] ;  /* 0x000a00050b38783b */ /* 0x000ee80008000200 */
[----:B------:R-:W4:Y:S04]  /*1e60*/  LDSM.16.M88.4 R76, [R11+UR5+0xc00] ;  /* 0x000c00050b4c783b */ /* 0x000f280008000200 */
[----:B------:R-:W4:Y:S04]  /*1e70*/  LDSM.16.M88.4 R64, [R11+UR5+0xe00] ;  /* 0x000e00050b40783b */ /* 0x000f280008000200 */
[----:B------:R-:W5:Y:S01]  /*1e80*/  LDSM.16.M88.4 R48, [R11+UR5+0x1c00] ;  /* 0x001c00050b30783b */ /* 0x000f620008000200 */
[C---:B0-----:R-:W-:Y:S03]  /*1e90*/  HMMA.16816.F32 R108, R184.reuse, R140, RZ ;  /* 0x0000008cb86c723c */ /* 0x041fe600000018ff */
[----:B------:R-:W0:Y:S04]  /*1ea0*/  LDSM.16.M88.4 R68, [R11+UR5+0x1000] ;  /* 0x001000050b44783b */ /* 0x000e280008000200 */
[----:B------:R-:W0:Y:S01]  /*1eb0*/  LDSM.16.M88.4 R88, [R11+UR5+0x1200] ;  /* 0x001200050b58783b */ /* 0x000e220008000200 */
[C---:B-1----:R-:W-:Y:S03]  /*1ec0*/  HMMA.16816.F32 R104, R184.reuse, R124, RZ ;  /* 0x0000007cb868723c */ /* 0x042fe600000018ff */
[----:B------:R-:W1:Y:S04]  /*1ed0*/  LDSM.16.M88.4 R52, [R11+UR5+0x1400] ;  /* 0x001400050b34783b */ /* 0x000e680008000200 */
[----:B------:R-:W0:Y:S01]  /*1ee0*/  LDSM.16.M88.4 R80, [R11+UR5+0x1600] ;  /* 0x001600050b50783b */ /* 0x000e220008000200 */
[C---:B--2---:R-:W-:Y:S03]  /*1ef0*/  HMMA.16816.F32 R180, R184.reuse, R100, RZ ;  /* 0x00000064b8b4723c */ /* 0x044fe600000018ff */
[----:B------:R-:W2:Y:S04]  /*1f00*/  LDSM.16.M88.4 R60, [R11+UR5+0x1a00] ;  /* 0x001a00050b3c783b */ /* 0x000ea80008000200 */
[----:B------:R-:W0:Y:S01]  /*1f10*/  LDSM.16.M88.4 R84, [R11+UR5+0x1800] ;  /* 0x001800050b54783b */ /* 0x000e220008000200 */
[C---:B---3--:R-:W-:Y:S03]  /*1f20*/  HMMA.16816.F32 R132, R184.reuse, R96, RZ ;  /* 0x00000060b884723c */ /* 0x048fe600000018ff */
[----:B------:R3:W0:Y:S05]  /*1f30*/  LDSM.16.M88.4 R72, [R11+UR5+0x1e00] ;  /* 0x001e00050b48783b */ /* 0x00062a0008000200 */
[----:B----4-:R-:W-:Y:S08]  /*1f40*/  HMMA.16816.F32 R164, R184, R92, RZ ;  /* 0x0000005cb8a4723c */ /* 0x010ff000000018ff */
[C---:B-----5:R-:W-:Y:S08]  /*1f50*/  HMMA.16816.F32 R140, R128.reuse, R142, R108 ;  /* 0x0000008e808c723c */ /* 0x060ff0000000186c */
[----:B------:R-:W-:Y:S08]  /*1f60*/  HMMA.16816.F32 R124, R128, R126, R104 ;  /* 0x0000007e807c723c */ /* 0x000ff00000001868 */
[----:B------:R-:W-:Y:S08]  /*1f70*/  HMMA.16816.F32 R152, R184, R56, RZ ;  /* 0x00000038b898723c */ /* 0x000ff000000018ff */
[----:B------:R-:W-:Y:S08]  /*1f80*/  HMMA.16816.F32 R180, R128, R102, R180 ;  /* 0x0000006680b4723c */ /* 0x000ff000000018b4 */
[----:B------:R-:W-:Y:S01]  /*1f90*/  HMMA.16816.F32 R176, R184, R76, RZ ;  /* 0x0000004cb8b0723c */ /* 0x000fe200000018ff */
[----:B---3--:R-:W-:-:S07]  /*1fa0*/  FMUL R11, R124, UR9 ;  /* 0x000000097c0b7c20 */ /* 0x008fce0008400000 */
[----:B------:R-:W-:Y:S08]  /*1fb0*/  HMMA.16816.F32 R132, R128, R98, R132 ;  /* 0x000000628084723c */ /* 0x000ff00000001884 */
[C---:B------:R-:W-:Y:S08]  /*1fc0*/  HMMA.16816.F32 R160, R184.reuse, R64, RZ ;  /* 0x00000040b8a0723c */ /* 0x040ff000000018ff */
[----:B------:R-:W-:Y:S01]  /*1fd0*/  HMMA.16816.F32 R148, R184, R48, RZ ;  /* 0x00000030b894723c */ /* 0x000fe200000018ff */
[----:B------:R-:W-:Y:S01]  /*1fe0*/  FMUL R49, R140, UR9 ;  /* 0x000000098c317c20 */ /* 0x000fe20008400000 */
[----:B------:R-:W-:-:S06]  /*1ff0*/  FMUL R48, R141, UR9 ;  /* 0x000000098d307c20 */ /* 0x000fcc0008400000 */
[----:B------:R-:W-:Y:S01]  /*2000*/  HMMA.16816.F32 R164, R128, R94, R164 ;  /* 0x0000005e80a4723c */ /* 0x000fe200000018a4 */
[----:B------:R-:W-:Y:S01]  /*2010*/  FMNMX3 R48, R49, R48, R11, !PT ;  /* 0x0000003031307276 */ /* 0x000fe2000780000b */
[----:B------:R-:W-:Y:S01]  /*2020*/  FMUL R49, R125, UR9 ;  /* 0x000000097d317c20 */ /* 0x000fe20008400000 */
[----:B------:R-:W-:-:S05]  /*2030*/  FMUL R11, R180, UR9 ;  /* 0x00000009b40b7c20 */ /* 0x000fca0008400000 */
[----:B0-----:R-:W-:Y:S01]  /*2040*/  HMMA.16816.F32 R104, R184, R68, RZ ;  /* 0x00000044b868723c */ /* 0x001fe200000018ff */
[----:B------:R-:W-:-:S07]  /*2050*/  FMNMX3 R48, R48, R49, R11, !PT ;  /* 0x0000003130307276 */ /* 0x000fce000780000b */
[----:B------:R-:W-:Y:S01]  /*2060*/  HMMA.16816.F32 R152, R128, R58, R152 ;  /* 0x0000003a8098723c */ /* 0x000fe20000001898 */
[----:B------:R-:W-:Y:S01]  /*2070*/  FMUL R49, R181, UR9 ;  /* 0x00000009b5317c20 */ /* 0x000fe20008400000 */
[----:B------:R-:W-:-:S06]  /*2080*/  FMUL R11, R132, UR9 ;  /* 0x00000009840b7c20 */ /* 0x000fcc0008400000 */
[----:B------:R-:W-:Y:S01]  /*2090*/  HMMA.16816.F32 R108, R184, R88, RZ ;  /* 0x00000058b86c723c */ /* 0x000fe200000018ff */
[----:B------:R-:W-:-:S07]  /*20a0*/  FMNMX3 R48, R48, R49, R11, !PT ;  /* 0x0000003130307276 */ /* 0x000fce000780000b */
[----:B------:R-:W-:Y:S01]  /*20b0*/  HMMA.16816.F32 R176, R128, R78, R176 ;  /* 0x0000004e80b0723c */ /* 0x000fe200000018b0 */
[----:B------:R-:W-:Y:S01]  /*20c0*/  FMUL R49, R133, UR9 ;  /* 0x0000000985317c20 */ /* 0x000fe20008400000 */
[----:B------:R-:W-:-:S06]  /*20d0*/  FMUL R11, R164, UR9 ;  /* 0x00000009a40b7c20 */ /* 0x000fcc0008400000 */
[----:B-1----:R-:W-:Y:S01]  /*20e0*/  HMMA.16816.F32 R116, R184, R52, RZ ;  /* 0x00000034b874723c */ /* 0x002fe200000018ff */
[----:B------:R-:W-:Y:S01]  /*20f0*/  IMAD.WIDE R52, R2, 0x2, R212 ;  /* 0x0000000202347825 */ /* 0x000fe200078e02d4 */
[----:B------:R-:W-:-:S06]  /*2100*/  FMNMX3 R48, R48, R49, R11, !PT ;  /* 0x0000003130307276 */ /* 0x000fcc000780000b */
[----:B------:R-:W-:Y:S01]  /*2110*/  HMMA.16816.F32 R160, R128, R66, R160 ;  /* 0x0000004280a0723c */ /* 0x000fe200000018a0 */
[----:B------:R-:W-:Y:S01]  /*2120*/  FMUL R49, R165, UR9 ;  /* 0x00000009a5317c20 */ /* 0x000fe20008400000 */
[----:B------:R-:W-:Y:S01]  /*2130*/  FMUL R11, R152, UR9 ;  /* 0x00000009980b7c20 */ /* 0x000fe20008400000 */
[----:B------:R-:W-:-:S05]  /*2140*/  IMAD.WIDE R68, R2, 0x2, R214 ;  /* 0x0000000202447825 */ /* 0x000fca00078e02d6 */
[----:B------:R-:W-:Y:S01]  /*2150*/  HMMA.16816.F32 R172, R184, R80, RZ ;  /* 0x00000050b8ac723c */ /* 0x000fe200000018ff */
[----:B------:R-:W-:Y:S01]  /*2160*/  FMNMX3 R48, R48, R49, R11, !PT ;  /* 0x0000003130307276 */ /* 0x000fe2000780000b */
[----:B------:R-:W3:Y:S06]  /*2170*/  LDG.E.U16 R65, desc[UR10][R68.64] ;  /* 0x0000000a44417981 */ /* 0x000eec000c1e1500 */
[----:B------:R-:W-:Y:S01]  /*2180*/  HMMA.16816.F32 R104, R128, R70, R104 ;  /* 0x000000468068723c */ /* 0x000fe20000001868 */
[----:B------:R-:W-:Y:S01]  /*2190*/  FMUL R49, R153, UR9 ;  /* 0x0000000999317c20 */ /* 0x000fe20008400000 */
[----:B------:R-:W-:-:S06]  /*21a0*/  FMUL R11, R176, UR9 ;  /* 0x00000009b00b7c20 */ /* 0x000fcc0008400000 */
[C---:B--2---:R-:W-:Y:S01]  /*21b0*/  HMMA.16816.F32 R156, R184.reuse, R60, RZ ;  /* 0x0000003cb89c723c */ /* 0x044fe200000018ff */
[----:B------:R0:W2:Y:S07]  /*21c0*/  LDG.E.U16 R60, desc[UR10][R52.64] ;  /* 0x0000000a343c7981 */ /* 0x0000ae000c1e1500 */
[----:B------:R-:W-:Y:S01]  /*21d0*/  HMMA.16816.F32 R112, R184, R84, RZ ;  /* 0x00000054b870723c */ /* 0x000fe200000018ff */
[----:B0-----:R-:W-:-:S07]  /*21e0*/  IMAD.WIDE R52, R2, 0x2, R204 ;  /* 0x0000000202347825 */ /* 0x001fce00078e02cc */
[----:B------:R-:W-:Y:S01]  /*21f0*/  HMMA.16816.F32 R108, R128, R90, R108 ;  /* 0x0000005a806c723c */ /* 0x000fe2000000186c */
[----:B------:R0:W4:Y:S01]  /*2200*/  LDG.E.U16 R68, desc[UR10][R52.64] ;  /* 0x0000000a34447981 */ /* 0x000122000c1e1500 */
[----:B------:R-:W-:Y:S01]  /*2210*/  FMNMX3 R48, R48, R49, R11, !PT ;  /* 0x0000003130307276 */ /* 0x000fe2000780000b */
[----:B------:R-:W-:Y:S01]  /*2220*/  FMUL R49, R177, UR9 ;  /* 0x00000009b1317c20 */ /* 0x000fe20008400000 */
[----:B------:R-:W-:Y:S01]  /*2230*/  FMUL R11, R160, UR9 ;  /* 0x00000009a00b7c20 */ /* 0x000fe20008400000 */
[----:B------:R-:W-:-:S03]  /*2240*/  IMAD.WIDE R76, R2, 0x2, R198 ;  /* 0x00000002024c7825 */ /* 0x000fc600078e02c6 */
[----:B------:R-:W-:Y:S01]  /*2250*/  HMMA.16816.F32 R184, R184, R72, RZ ;  /* 0x00000048b8b8723c */ /* 0x000fe200000018ff */
[----:B0-----:R-:W-:-:S04]  /*2260*/  IMAD.WIDE R52, R2, 0x2, R196 ;  /* 0x0000000202347825 */ /* 0x001fc800078e02c4 */
[----:B------:R-:W-:-:S03]  /*2270*/  IMAD.WIDE R72, R2, 0x2, R206 ;  /* 0x0000000202487825 */ /* 0x000fc600078e02ce */
[C---:B------:R-:W-:Y:S01]  /*2280*/  HMMA.16816.F32 R116, R128.reuse, R54, R116 ;  /* 0x000000368074723c */ /* 0x040fe20000001874 */
[----:B------:R0:W5:Y:S01]  /*2290*/  LDG.E.U16 R70, desc[UR10][R52.64] ;  /* 0x0000000a34467981 */ /* 0x000162000c1e1500 */
[----:B------:R-:W-:Y:S01]  /*22a0*/  IMAD.WIDE R54, R2, 0x2, R40 ;  /* 0x0000000202367825 */ /* 0x000fe200078e0228 */
[----:B------:R-:W-:Y:S02]  /*22b0*/  FMNMX3 R48, R48, R49, R11, !PT ;  /* 0x0000003130307276 */ /* 0x000fe4000780000b */
[----:B------:R-:W2:Y:S01]  /*22c0*/  LDG.E.U16 R69, desc[UR10][R72.64] ;  /* 0x0000000a48457981 */ /* 0x000ea2000c1e1500 */
[----:B------:R-:W-:Y:S01]  /*22d0*/  FMUL R11, R161, UR9 ;  /* 0x00000009a10b7c20 */ /* 0x000fe20008400000 */
[----:B------:R-:W-:Y:S01]  /*22e0*/  FMUL R49, R104, UR9 ;  /* 0x0000000968317c20 */ /* 0x000fe20008400000 */
[----:B------:R-:W-:Y:S01]  /*22f0*/  HMMA.16816.F32 R172, R128, R82, R172 ;  /* 0x0000005280ac723c */ /* 0x000fe200000018ac */
[C---:B0-----:R-:W-:Y:S01]  /*2300*/  IMAD.WIDE R52, R2.reuse, 0x2, R46 ;  /* 0x0000000202347825 */ /* 0x041fe200078e022e */
[----:B------:R-:W2:Y:S03]  /*2310*/  LDG.E.U16 R73, desc[UR10][R76.64] ;  /* 0x0000000a4c497981 */ /* 0x000ea6000c1e1500 */
[----:B------:R-:W-:Y:S01]  /*2320*/  IMAD.WIDE R56, R2, 0x2, R208 ;  /* 0x0000000202387825 */ /* 0x000fe200078e02d0 */
[----:B------:R-:W-:-:S02]  /*2330*/  FMNMX3 R48, R48, R11, R49, !PT ;  /* 0x0000000b30307276 */ /* 0x000fc40007800031 */
[C---:B------:R-:W-:Y:S01]  /*2340*/  HMMA.16816.F32 R112, R128.reuse, R86, R112 ;  /* 0x000000568070723c */ /* 0x040fe20000001870 */
[----:B------:R-:W-:Y:S01]  /*2350*/  FMUL R11, R105, UR9 ;  /* 0x00000009690b7c20 */ /* 0x000fe20008400000 */
[----:B------:R-:W-:Y:S01]  /*2360*/  FMUL R49, R108, UR9 ;  /* 0x000000096c317c20 */ /* 0x000fe20008400000 */
[----:B------:R-:W-:Y:S01]  /*2370*/  IMAD.WIDE R58, R2, 0x2, R210 ;  /* 0x00000002023a7825 */ /* 0x000fe200078e02d2 */
[----:B------:R-:W4:Y:S04]  /*2380*/  LDG.E.U16 R61, desc[UR10][R56.64] ;  /* 0x0000000a383d7981 */ /* 0x000f28000c1e1500 */
[----:B------:R0:W4:Y:S04]  /*2390*/  LDG.E.U16 R77, desc[UR10][R54.64] ;  /* 0x0000000a364d7981 */ /* 0x000128000c1e1500 */
[----:B------:R1:W4:Y:S01]  /*23a0*/  LDG.E.U16 R76, desc[UR10][R52.64] ;  /* 0x0000000a344c7981 */ /* 0x000322000c1e1500 */
[----:B------:R-:W-:Y:S01]  /*23b0*/  HMMA.16816.F32 R148, R128, R50, R148 ;  /* 0x000000328094723c */ /* 0x000fe20000001894 */
[----:B------:R-:W-:-:S02]  /*23c0*/  FMNMX3 R48, R48, R11, R49, !PT ;  /* 0x0000000b30307276 */ /* 0x000fc40007800031 */
[----:B------:R1:W4:Y:S01]  /*23d0*/  LDG.E.U16 R64, desc[UR10][R58.64] ;  /* 0x0000000a3a407981 */ /* 0x000322000c1e1500 */
[----:B0-----:R-:W-:Y:S01]  /*23e0*/  FMUL R54, R142, UR9 ;  /* 0x000000098e367c20 */ /* 0x001fe20008400000 */
[----:B-1----:R-:W-:Y:S01]  /*23f0*/  FMUL R53, R143, UR9 ;  /* 0x000000098f357c20 */ /* 0x002fe20008400000 */
[----:B------:R-:W-:Y:S01]  /*2400*/  FMUL R52, R126, UR9 ;  /* 0x000000097e347c20 */ /* 0x000fe20008400000 */
[----:B------:R-:W-:-:S04]  /*2410*/  IMAD.WIDE R56, R2, 0x2, R200 ;  /* 0x0000000202387825 */ /* 0x000fc800078e02c8 */
[----:B------:R-:W-:Y:S01]  /*2420*/  FMNMX3 R52, R54, R53, R52, !PT ;  /* 0x0000003536347276 */ /* 0x000fe20007800034 */
[----:B------:R-:W-:Y:S01]  /*2430*/  FMUL R54, R127, UR9 ;  /* 0x000000097f367c20 */ /* 0x000fe20008400000 */
[----:B------:R-:W-:Y:S01]  /*2440*/  FMUL R53, R182, UR9 ;  /* 0x00000009b6357c20 */ /* 0x000fe20008400000 */
[----:B------:R-:W-:Y:S01]  /*2450*/  HMMA.16816.F32 R156, R128, R62, R156 ;  /* 0x0000003e809c723c */ /* 0x000fe2000000189c */
[----:B------:R-:W-:Y:S01]  /*2460*/  FMUL R49, R109, UR9 ;  /* 0x000000096d317c20 */ /* 0x000fe20008400000 */
[----:B------:R-:W-:Y:S01]  /*2470*/  FMUL R11, R183, UR9 ;  /* 0x00000009b70b7c20 */ /* 0x000fe20008400000 */
[----:B------:R-:W-:Y:S01]  /*2480*/  FMUL R51, R134, UR9 ;  /* 0x0000000986337c20 */ /* 0x000fe20008400000 */
[----:B------:R-:W-:Y:S01]  /*2490*/  FMUL R50, R116, UR9 ;  /* 0x0000000974327c20 */ /* 0x000fe20008400000 */
[----:B------:R-:W-:Y:S01]  /*24a0*/  FMNMX3 R52, R52, R54, R53, !PT ;  /* 0x0000003634347276 */ /* 0x000fe20007800035 */
[----:B------:R-:W-:Y:S01]  /*24b0*/  IMAD.WIDE R58, R2, 0x2, R202 ;  /* 0x00000002023a7825 */ /* 0x000fe200078e02ca */
[----:B------:R0:W4:Y:S02]  /*24c0*/  LDG.E.U16 R66, desc[UR10][R56.64] ;  /* 0x0000000a38427981 */ /* 0x000124000c1e1500 */
[----:B------:R-:W-:Y:S01]  /*24d0*/  FMNMX3 R11, R52, R11, R51, !PT ;  /* 0x0000000b340b7276 */ /* 0x000fe20007800033 */
[----:B------:R-:W-:Y:S01]  /*24e0*/  FMUL R51, R135, UR9 ;  /* 0x0000000987337c20 */ /* 0x000fe20008400000 */
[----:B------:R-:W-:Y:S01]  /*24f0*/  FMNMX3 R48, R48, R49, R50, !PT ;  /* 0x0000003130307276 */ /* 0x000fe20007800032 */
[----:B------:R-:W-:Y:S01]  /*2500*/  FMUL R50, R117, UR9 ;  /* 0x0000000975327c20 */ /* 0x000fe20008400000 */
[----:B------:R-:W-:Y:S01]  /*2510*/  FMUL R52, R166, UR9 ;  /* 0x00000009a6347c20 */ /* 0x000fe20008400000 */
[----:B------:R-:W-:Y:S01]  /*2520*/  FMUL R49, R172, UR9 ;  /* 0x00000009ac317c20 */ /* 0x000fe20008400000 */
[----:B------:R1:W4:Y:S01]  /*2530*/  LDG.E.U16 R67, desc[UR10][R58.64] ;  /* 0x0000000a3a437981 */ /* 0x000322000c1e1500 */
[----:B0-----:R-:W-:-:S02]  /*2540*/  IMAD.WIDE R56, R2, 0x2, R34 ;  /* 0x0000000202387825 */ /* 0x001fc400078e0222 */
[----:B------:R-:W-:Y:S02]  /*2550*/  FMNMX3 R11, R11, R51, R52, !PT ;  /* 0x000000330b0b7276 */ /* 0x000fe40007800034 */
[----:B------:R-:W-:Y:S01]  /*2560*/  FMUL R52, R167, UR9 ;  /* 0x00000009a7347c20 */ /* 0x000fe20008400000 */
[----:B------:R-:W-:Y:S01]  /*2570*/  FMNMX3 R48, R48, R50, R49, !PT ;  /* 0x0000003230307276 */ /* 0x000fe20007800031 */
[----:B------:R0:W4:Y:S01]  /*2580*/  LDG.E.U16 R71, desc[UR10][R56.64] ;  /* 0x0000000a38477981 */ /* 0x000122000c1e1500 */
[----:B------:R-:W-:Y:S01]  /*2590*/  FMUL R49, R154, UR9 ;  /* 0x000000099a317c20 */ /* 0x000fe20008400000 */
[----:B-1----:R-:W-:-:S04]  /*25a0*/  IMAD.WIDE R58, R2, 0x2, R28 ;  /* 0x00000002023a7825 */ /* 0x002fc800078e021c */
[----:B------:R-:W-:Y:S01]  /*25b0*/  FMUL R51, R173, UR9 ;  /* 0x00000009ad337c20 */ /* 0x000fe20008400000 */
[----:B------:R-:W-:Y:S01]  /*25c0*/  FMUL R50, R112, UR9 ;  /* 0x0000000970327c20 */ /* 0x000fe20008400000 */
[C---:B0-----:R-:W-:Y:S01]  /*25d0*/  IMAD.WIDE R56, R2.reuse, 0x2, R194 ;  /* 0x0000000202387825 */ /* 0x041fe200078e02c2 */
[----:B------:R0:W4:Y:S01]  /*25e0*/  LDG.E.U16 R72, desc[UR10][R58.64] ;  /* 0x0000000a3a487981 */ /* 0x000122000c1e1500 */
[----:B------:R-:W-:Y:S02]  /*25f0*/  FMNMX3 R49, R11, R52, R49, !PT ;  /* 0x000000340b317276 */ /* 0x000fe40007800031 */
[----:B------:R-:W-:Y:S01]  /*2600*/  IMAD.WIDE R80, R2, 0x2, R12 ;  /* 0x0000000202507825 */ /* 0x000fe200078e020c */
[----:B------:R1:W4:Y:S01]  /*2610*/  LDG.E.U16 R78, desc[UR10][R56.64] ;  /* 0x0000000a384e7981 */ /* 0x000322000c1e1500 */
[----:B------:R-:W-:Y:S02]  /*2620*/  FMNMX3 R11, R48, R51, R50, !PT ;  /* 0x00000033300b7276 */ /* 0x000fe40007800032 */
[----:B------:R-:W-:-:S04]  /*2630*/  IMAD.WIDE R62, R2, 0x2, R14 ;  /* 0x00000002023e7825 */ /* 0x000fc800078e020e */
[----:B------:R-:W-:Y:S01]  /*2640*/  FMUL R48, R113, UR9 ;  /* 0x0000000971307c20 */ /* 0x000fe20008400000 */
[----:B0-----:R-:W-:-:S04]  /*2650*/  IMAD.WIDE R58, R2, 0x2, R192 ;  /* 0x00000002023a7825 */ /* 0x001fc800078e02c0 */
[----:B------:R-:W-:Y:S01]  /*2660*/  FMUL R52, R156, UR9 ;  /* 0x000000099c347c20 */ /* 0x000fe20008400000 */
[----:B------:R-:W4:Y:S01]  /*2670*/  LDG.E.U16 R80, desc[UR10][R80.64] ;  /* 0x0000000a50507981 */ /* 0x000f22000c1e1500 */
[----:B-1----:R-:W-:-:S03]  /*2680*/  IMAD.WIDE R56, R2, 0x2, R16 ;  /* 0x0000000202387825 */ /* 0x002fc600078e0210 */
[----:B------:R0:W5:Y:S01]  /*2690*/  LDG.E.U16 R79, desc[UR10][R58.64] ;  /* 0x0000000a3a4f7981 */ /* 0x000162000c1e1500 */
[----:B------:R-:W-:-:S04]  /*26a0*/  IMAD.WIDE R82, R2, 0x2, R30 ;  /* 0x0000000202527825 */ /* 0x000fc800078e021e */
[C---:B------:R-:W-:Y:S01]  /*26b0*/  IMAD.WIDE R54, R2.reuse, 0x2, R18 ;  /* 0x0000000202367825 */ /* 0x040fe200078e0212 */
[----:B------:R1:W5:Y:S01]  /*26c0*/  LDG.E.U16 R81, desc[UR10][R56.64] ;  /* 0x0000000a38517981 */ /* 0x000362000c1e1500 */
[----:B------:R-:W-:Y:S02]  /*26d0*/  FMNMX3 R48, R11, R48, R52, !PT ;  /* 0x000000300b307276 */ /* 0x000fe40007800034 */
[----:B0-----:R-:W-:Y:S01]  /*26e0*/  IMAD.WIDE R58, R2, 0x2, R32 ;  /* 0x00000002023a7825 */ /* 0x001fe200078e0220 */
[----:B------:R-:W5:Y:S03]  /*26f0*/  LDG.E.U16 R62, desc[UR10][R62.64] ;  /* 0x0000000a3e3e7981 */ /* 0x000f66000c1e1500 */
[----:B------:R-:W-:Y:S01]  /*2700*/  FMUL R53, R178, UR9 ;  /* 0x00000009b2357c20 */ /* 0x000fe20008400000 */
[----:B------:R-:W-:Y:S01]  /*2710*/  FMUL R11, R157, UR9 ;  /* 0x000000099d0b7c20 */ /* 0x000fe20008400000 */
[----:B------:R-:W-:Y:S01]  /*2720*/  IMAD.WIDE R50, R2, 0x2, R38 ;  /* 0x0000000202327825 */ /* 0x000fe200078e0226 */
[----:B------:R-:W5:Y:S03]  /*2730*/  LDG.E.U16 R82, desc[UR10][R82.64] ;  /* 0x0000000a52527981 */ /* 0x000f66000c1e1500 */
[----:B------:R-:W-:Y:S01]  /*2740*/  FMUL R52, R148, UR9 ;  /* 0x0000000994347c20 */ /* 0x000fe20008400000 */
[C---:B-1----:R-:W-:Y:S01]  /*2750*/  IMAD.WIDE R56, R2.reuse, 0x2, R36 ;  /* 0x0000000202387825 */ /* 0x042fe200078e0224 */
[----:B------:R-:W-:Y:S01]  /*2760*/  HMMA.16816.F32 R184, R128, R74, R184 ;  /* 0x0000004a80b8723c */ /* 0x000fe200000018b8 */
[----:B------:R-:W5:Y:S02]  /*2770*/  LDG.E.U16 R97, desc[UR10][R58.64] ;  /* 0x0000000a3a617981 */ /* 0x000f64000c1e1500 */
[----:B------:R-:W-:-:S02]  /*2780*/  IMAD.WIDE R86, R2, 0x2, R22 ;  /* 0x0000000202567825 */ /* 0x000fc400078e0216 */
[----:B------:R0:W5:Y:S02]  /*2790*/  LDG.E.U16 R63, desc[UR10][R54.64] ;  /* 0x0000000a363f7981 */ /* 0x000164000c1e1500 */
[C---:B------:R-:W-:Y:S02]  /*27a0*/  IMAD.WIDE R130, R2.reuse, 0x2, R20 ;  /* 0x0000000202827825 */ /* 0x040fe400078e0214 */
[----:B------:R1:W5:Y:S02]  /*27b0*/  LDG.E.U16 R95, desc[UR10][R56.64] ;  /* 0x0000000a385f7981 */ /* 0x000364000c1e1500 */
[----:B------:R-:W-:Y:S01]  /*27c0*/  IMAD.WIDE R88, R2, 0x2, R42 ;  /* 0x0000000202587825 */ /* 0x000fe200078e022a */
[----:B------:R-:W-:Y:S01]  /*27d0*/  FMNMX3 R48, R48, R11, R52, !PT ;  /* 0x0000000b30307276 */ /* 0x000fe20007800034 */
[----:B------:R1:W5:Y:S02]  /*27e0*/  LDG.E.U16 R252, desc[UR10][R50.64] ;  /* 0x0000000a32fc7981 */ /* 0x000364000c1e1500 */
[----:B0-----:R-:W-:Y:S01]  /*27f0*/  FMUL R54, R155, UR9 ;  /* 0x000000099b367c20 */ /* 0x001fe20008400000 */
[C---:B------:R-:W-:Y:S01]  /*2800*/  IMAD.WIDE R74, R2.reuse, 0x2, R24 ;  /* 0x00000002024a7825 */ /* 0x040fe200078e0218 */
[----:B------:R-:W5:Y:S03]  /*2810*/  LDG.E.U16 R86, desc[UR10][R86.64] ;  /* 0x0000000a56567981 */ /* 0x000f66000c1e1500 */
[C---:B------:R-:W-:Y:S01]  /*2820*/  IMAD.WIDE R58, R2.reuse, 0x2, R44 ;  /* 0x00000002023a7825 */ /* 0x040fe200078e022c */
[----:B------:R-:W-:Y:S01]  /*2830*/  FMNMX3 R49, R49, R54, R53, !PT ;  /* 0x0000003631317276 */ /* 0x000fe20007800035 */
[----:B------:R-:W5:Y:S02]  /*2840*/  LDG.E.U16 R130, desc[UR10][R130.64] ;  /* 0x0000000a82827981 */ /* 0x000f64000c1e1500 */
[----:B-1----:R-:W-:-:S02]  /*2850*/  IMAD.WIDE R56, R2, 0x2, R188 ;  /* 0x0000000202387825 */ /* 0x002fc400078e02bc */
[----:B------:R-:W5:Y:S02]  /*2860*/  LDG.E.U16 R84, desc[UR10][R74.64] ;  /* 0x0000000a4a547981 */ /* 0x000f64000c1e1500 */
[C---:B------:R-:W-:Y:S02]  /*2870*/  IMAD.WIDE R54, R2.reuse, 0x2, R26 ;  /* 0x0000000202367825 */ /* 0x040fe400078e021a */
[----:B------:R-:W5:Y:S02]  /*2880*/  LDG.E.U16 R87, desc[UR10][R88.64] ;  /* 0x0000000a58577981 */ /* 0x000f64000c1e1500 */
[----:B------:R-:W-:Y:S02]  /*2890*/  IMAD.WIDE R52, R2, 0x2, R190 ;  /* 0x0000000202347825 */ /* 0x000fe400078e02be */
[----:B------:R-:W5:Y:S04]  /*28a0*/  LDG.E.U16 R85, desc[UR10][R58.64] ;  /* 0x0000000a3a557981 */ /* 0x000f68000c1e1500 */
[----:B------:R-:W5:Y:S04]  /*28b0*/  LDG.E.U16 R75, desc[UR10][R56.64] ;  /* 0x0000000a384b7981 */ /* 0x000f68000c1e1500 */
[----:B------:R-:W5:Y:S04]  /*28c0*/  LDG.E.U16 R83, desc[UR10][R54.64] ;  /* 0x0000000a36537981 */ /* 0x000f68000c1e1500 */
[----:B------:R0:W5:Y:S01]  /*28d0*/  LDG.E.U16 R74, desc[UR10][R52.64] ;  /* 0x0000000a344a7981 */ /* 0x000162000c1e1500 */
[----:B------:R-:W-:Y:S01]  /*28e0*/  FMUL R11, R184, UR9 ;  /* 0x00000009b80b7c20 */ /* 0x000fe20008400000 */
[----:B------:R-:W-:-:S05]  /*28f0*/  FMUL R50, R149, UR9 ;  /* 0x0000000995327c20 */ /* 0x000fca0008400000 */
[----:B------:R-:W-:Y:S01]  /*2900*/  FMNMX3 R48, R48, R50, R11, !PT ;  /* 0x0000003230307276 */ /* 0x000fe2000780000b */
[----:B------:R-:W-:Y:S01]  /*2910*/  FMUL R11, R185, UR9 ;  /* 0x00000009b90b7c20 */ /* 0x000fe20008400000 */
[----:B------:R-:W-:-:S04]  /*2920*/  FMUL R50, R179, UR9 ;  /* 0x00000009b3327c20 */ /* 0x000fc80008400000 */
[----:B------:R-:W-:Y:S01]  /*2930*/  FMNMX R11, R11, R48, !PT ;  /* 0x000000300b0b7209 */ /* 0x000fe20007800000 */
[----:B------:R-:W-:-:S05]  /*2940*/  FMUL R48, R162, UR9 ;  /* 0x00000009a2307c20 */ /* 0x000fca0008400000 */
[----:B------:R-:W-:Y:S02]  /*2950*/  FMNMX3 R49, R49, R50, R48, !PT ;  /* 0x0000003231317276 */ /* 0x000fe40007800030 */
[----:B------:R-:W1:Y:S01]  /*2960*/  SHFL.BFLY PT, R48, R11, 0x2, 0x1f ;  /* 0x0c401f000b307f89 */ /* 0x000e6200000e0000 */
[----:B------:R-:W-:Y:S01]  /*2970*/  FMUL R51, R163, UR9 ;  /* 0x00000009a3337c20 */ /* 0x000fe20008400000 */
[----:B------:R-:W-:-:S05]  /*2980*/  FMUL R50, R106, UR9 ;  /* 0x000000096a327c20 */ /* 0x000fca0008400000 */
[----:B------:R-:W-:Y:S01]  /*2990*/  FMNMX3 R49, R49, R51, R50, !PT ;  /* 0x0000003331317276 */ /* 0x000fe20007800032 */
[----:B------:R-:W-:Y:S01]  /*29a0*/  FMUL R51, R107, UR9 ;  /* 0x000000096b337c20 */ /* 0x000fe20008400000 */
[----:B------:R-:W-:-:S05]  /*29b0*/  FMUL R50, R110, UR9 ;  /* 0x000000096e327c20 */ /* 0x000fca0008400000 */
[----:B------:R-:W-:Y:S01]  /*29c0*/  FMNMX3 R49, R49, R51, R50, !PT ;  /* 0x0000003331317276 */ /* 0x000fe20007800032 */
[----:B------:R-:W-:Y:S01]  /*29d0*/  FMUL R51, R111, UR9 ;  /* 0x000000096f337c20 */ /* 0x000fe20008400000 */
[----:B------:R-:W-:-:S05]  /*29e0*/  FMUL R50, R118, UR9 ;  /* 0x0000000976327c20 */ /* 0x000fca0008400000 */
[----:B------:R-:W-:Y:S01]  /*29f0*/  FMNMX3 R49, R49, R51, R50, !PT ;  /* 0x0000003331317276 */ /* 0x000fe20007800032 */
[----:B------:R-:W-:Y:S01]  /*2a00*/  FMUL R50, R174, UR9 ;  /* 0x00000009ae327c20 */ /* 0x000fe20008400000 */
[----:B-1----:R-:W-:Y:S01]  /*2a10*/  FMNMX R48, R11, R48, !PT ;  /* 0x000000300b307209 */ /* 0x002fe20007800000 */
        /* <DEDUP_REMOVED lines=10> */
[----:B------:R-:W-:Y:S01]  /*2ac0*/  FMUL R50, R150, UR9 ;  /* 0x0000000996327c20 */ /* 0x000fe20008400000 */
[----:B0-----:R-:W-:Y:S01]  /*2ad0*/  FMUL R53, R186, UR9 ;  /* 0x00000009ba357c20 */ /* 0x001fe20008400000 */
[----:B------:R-:W-:-:S03]  /*2ae0*/  FMUL R90, R187, UR9 ;  /* 0x00000009bb5a7c20 */ /* 0x000fc60008400000 */
[----:B------:R-:W-:Y:S02]  /*2af0*/  FMNMX3 R49, R49, R51, R50, !PT ;  /* 0x0000003331317276 */ /* 0x000fe40007800032 */
[----:B-1----:R-:W-:Y:S01]  /*2b00*/  FMNMX3 R11, R48, R11, R10, !PT ;  /* 0x0000000b300b7276 */ /* 0x002fe2000780000a */
[----:B------:R-:W-:-:S04]  /*2b10*/  FMUL R48, R151, UR9 ;  /* 0x0000000997307c20 */ /* 0x000fc80008400000 */
[----:B------:R-:W-:Y:S01]  /*2b20*/  FFMA R51, R104, UR9, -R11 ;  /* 0x0000000968337c23 */ /* 0x000fe2000800080b */
[----:B------:R-:W-:Y:S01]  /*2b30*/  FMNMX3 R53, R49, R48, R53, !PT ;  /* 0x0000003031357276 */ /* 0x000fe20007800035 */
[----:B------:R-:W0:Y:S03]  /*2b40*/  S2R R104, SR_TID.X ;  /* 0x0000000000687919 */ /* 0x000e260000002100 */
[----:B------:R-:W-:-:S05]  /*2b50*/  FMNMX R90, R90, R53, !PT ;  /* 0x000000355a5a7209 */ /* 0x000fca0007800000 */
[----:B------:R-:W1:Y:S01]  /*2b60*/  SHFL.BFLY PT, R57, R90, 0x2, 0x1f ;  /* 0x0c401f005a397f89 */ /* 0x000e6200000e0000 */
[--C-:B------:R-:W-:Y:S01]  /*2b70*/  FFMA R52, R105, UR9, -R11.reuse ;  /* 0x0000000969347c23 */ /* 0x100fe2000800080b */
[----:B------:R-:W-:Y:S01]  /*2b80*/  LOP3.LUT R105, R8, 0x7f, RZ, 0xc0, !PT ;  /* 0x0000007f08697812 */ /* 0x000fe200078ec0ff */
[----:B------:R-:W-:-:S03]  /*2b90*/  FFMA R54, R109, UR9, -R11 ;  /* 0x000000096d367c23 */ /* 0x000fc6000800080b */
[----:B------:R-:W-:Y:S01]  /*2ba0*/  SHF.L.U32 R105, R105, 0x1, RZ ;  /* 0x0000000169697819 */ /* 0x000fe200000006ff */
[----:B------:R-:W-:Y:S03]  /*2bb0*/  BAR.SYNC.DEFER_BLOCKING 0x0 ;  /* 0x0000000000007b1d */ /* 0x000fe60000010000 */
[----:B------:R-:W-:Y:S02]  /*2bc0*/  LOP3.LUT R109, R105, 0x10, RZ, 0x3c, !PT ;  /* 0x00000010696d7812 */ /* 0x000fe400078e3cff */
[----:B-1----:R-:W-:Y:S02]  /*2bd0*/  FMNMX R90, R90, R57, !PT ;  /* 0x000000395a5a7209 */ /* 0x002fe40007800000 */
[C---:B0-----:R-:W-:Y:S02]  /*2be0*/  LOP3.LUT R91, R104.reuse, 0x7, RZ, 0xc0, !PT ;  /* 0x00000007685b7812 */ /* 0x041fe400078ec0ff */
[----:B------:R-:W-:-:S02]  /*2bf0*/  SHF.L.U32 R92, R104, 0x1, RZ ;  /* 0x00000001685c7819 */ /* 0x000fc400000006ff */
[----:B------:R-:W-:Y:S01]  /*2c00*/  LOP3.LUT R104, R104, 0x7f, RZ, 0xc0, !PT ;  /* 0x0000007f68687812 */ /* 0x000fe200078ec0ff */
[----:B---3--:R-:W-:Y:S03]  /*2c10*/  STS.U16 [R105+UR5], R65 ;  /* 0x0000004169007988 */ /* 0x008fe60008000405 */
[----:B------:R-:W-:Y:S01]  /*2c20*/  SHF.L.U32 R104, R104, 0x1, RZ ;  /* 0x0000000168687819 */ /* 0x000fe200000006ff */
[----:B------:R-:W0:Y:S04]  /*2c30*/  SHFL.BFLY PT, R89, R90, 0x1, 0x1f ;  /* 0x0c201f005a597f89 */ /* 0x000e2800000e0000 */
[----:B--2---:R1:W-:Y:S01]  /*2c40*/  STS.U16 [R105+UR5+0x800], R73 ;  /* 0x0008004969007988 */ /* 0x0043e20008000405 */
[----:B0-----:R-:W-:Y:S01]  /*2c50*/  FMNMX3 R90, R90, R89, R9, !PT ;  /* 0x000000595a5a7276 */ /* 0x001fe20007800009 */
[----:B------:R-:W-:-:S02]  /*2c60*/  IMAD R89, R91, 0x110, RZ ;  /* 0x000001105b597824 */ /* 0x000fc400078e02ff */
[--C-:B------:R-:W-:Y:S01]  /*2c70*/  FFMA R59, R172, UR9, -R11.reuse ;  /* 0x00000009ac3b7c23 */ /* 0x100fe2000800080b */
[----:B------:R-:W-:Y:S02]  /*2c80*/  FFMA R113, R113, UR9, -R11 ;  /* 0x0000000971717c23 */ /* 0x000fe4000800080b */
[----:B------:R-:W-:Y:S01]  /*2c90*/  LOP3.LUT R89, R89, 0x30, R92, 0x78, !PT ;  /* 0x0000003059597812 */ /* 0x000fe200078e785c */
[----:B------:R-:W-:Y:S01]  /*2ca0*/  FMUL R59, R59, 1.4426950216293334961 ;  /* 0x3fb8aa3b3b3b7820 */ /* 0x000fe20000400000 */
[----:B------:R-:W-:-:S03]  /*2cb0*/  FFMA R65, R127, UR9, -R90 ;  /* 0x000000097f417c23 */ /* 0x000fc6000800085a */
[----:B------:R0:W-:Y:S01]  /*2cc0*/  MUFU.EX2 R8, R59 ;  /* 0x0000003b00087308 */ /* 0x0001e20000000800 */
[--C-:B------:R-:W-:Y:S01]  /*2cd0*/  FFMA R131, R124, UR9, -R11.reuse ;  /* 0x000000097c837c23 */ /* 0x100fe2000800080b */
[--C-:B------:R-:W-:Y:S01]  /*2ce0*/  FFMA R128, R140, UR9, -R11.reuse ;  /* 0x000000098c807c23 */ /* 0x100fe2000800080b */
[--C-:B------:R-:W-:Y:S01]  /*2cf0*/  FFMA R141, R141, UR9, -R11.reuse ;  /* 0x000000098d8d7c23 */ /* 0x100fe2000800080b */
[----:B------:R-:W-:Y:S01]  /*2d00*/  FFMA R124, R125, UR9, -R11 ;  /* 0x000000097d7c7c23 */ /* 0x000fe2000800080b */
[----:B0-----:R-:W-:Y:S01]  /*2d10*/  FMUL R59, R113, 1.4426950216293334961 ;  /* 0x3fb8aa3b713b7820 */ /* 0x001fe20000400000 */
[----:B------:R-:W-:Y:S01]  /*2d20*/  FMUL R113, R65, 1.4426950216293334961 ;  /* 0x3fb8aa3b41717820 */ /* 0x000fe20000400000 */
[--C-:B------:R-:W-:Y:S01]  /*2d30*/  FFMA R142, R142, UR9, -R90.reuse ;  /* 0x000000098e8e7c23 */ /* 0x100fe2000800085a */
[----:B------:R-:W-:Y:S01]  /*2d40*/  FFMA R143, R143, UR9, -R90 ;  /* 0x000000098f8f7c23 */ /* 0x000fe2000800085a */
[----:B------:R-:W-:Y:S01]  /*2d50*/  FADD R10, -R11, R10 ;  /* 0x0000000a0b0a7221 */ /* 0x000fe20000000100 */
[----:B-1----:R-:W-:Y:S01]  /*2d60*/  FFMA R73, R126, UR9, -R90 ;  /* 0x000000097e497c23 */ /* 0x002fe2000800085a */
[----:B------:R-:W-:Y:S01]  /*2d70*/  FADD R9, -R90, R9 ;  /* 0x000000095a097221 */ /* 0x000fe20000000100 */
[----:B------:R-:W-:Y:S01]  /*2d80*/  FMUL R128, R128, 1.4426950216293334961 ;  /* 0x3fb8aa3b80807820 */ /* 0x000fe20000400000 */
[----:B------:R-:W-:Y:S01]  /*2d90*/  FMUL R141, R141, 1.4426950216293334961 ;  /* 0x3fb8aa3b8d8d7820 */ /* 0x000fe20000400000 */
[----:B------:R-:W-:Y:S01]  /*2da0*/  FMUL R131, R131, 1.4426950216293334961 ;  /* 0x3fb8aa3b83837820 */ /* 0x000fe20000400000 */
[----:B------:R-:W-:Y:S01]  /*2db0*/  FMUL R124, R124, 1.4426950216293334961 ;  /* 0x3fb8aa3b7c7c7820 */ /* 0x000fe20000400000 */
[----:B----4-:R0:W-:Y:S02]  /*2dc0*/  STS.U16 [R105+UR5+0x1000], R80 ;  /* 0x0010005069007988 */ /* 0x0101e40008000405 */
[----:B0-----:R-:W-:-:S02]  /*2dd0*/  LOP3.LUT R80, R105, 0x20, RZ, 0x3c, !PT ;  /* 0x0000002069507812 */ /* 0x001fc400078e3cff */
[----:B-----5:R0:W-:Y:S04]  /*2de0*/  STS.U16 [R105+UR5+0x1800], R82 ;  /* 0x0018005269007988 */ /* 0x0201e80008000405 */
[----:B------:R1:W-:Y:S01]  /*2df0*/  STS.U16 [R109+UR5+0x100], R60 ;  /* 0x0001003c6d007988 */ /* 0x0003e20008000405 */
[----:B0-----:R-:W-:-:S03]  /*2e00*/  LOP3.LUT R82, R105, 0x30, RZ, 0x3c, !PT ;  /* 0x0000003069527812 */ /* 0x001fc600078e3cff */
[----:B------:R-:W-:Y:S01]  /*2e10*/  STS.U16 [R109+UR5+0x900], R70 ;  /* 0x000900466d007988 */ /* 0x000fe20008000405 */
[----:B-1----:R-:W-:-:S03]  /*2e20*/  LOP3.LUT R60, R105, 0x40, RZ, 0x3c, !PT ;  /* 0x00000040693c7812 */ /* 0x002fc600078e3cff */
[----:B------:R-:W-:Y:S01]  /*2e30*/  STS.U16 [R109+UR5+0x1100], R62 ;  /* 0x0011003e6d007988 */ /* 0x000fe20008000405 */
[----:B------:R-:W-:-:S03]  /*2e40*/  LOP3.LUT R105, R105, 0x50, RZ, 0x3c, !PT ;  /* 0x0000005069697812 */ /* 0x000fc600078e3cff */
[----:B------:R-:W-:Y:S04]  /*2e50*/  STS.U16 [R109+UR5+0x1900], R97 ;  /* 0x001900616d007988 */ /* 0x000fe80008000405 */
[----:B------:R0:W-:Y:S04]  /*2e60*/  STS.U16 [R80+UR5+0x200], R64 ;  /* 0x0002004050007988 */ /* 0x0001e80008000405 */
[----:B------:R-:W-:Y:S04]  /*2e70*/  STS.U16 [R80+UR5+0xa00], R72 ;  /* 0x000a004850007988 */ /* 0x000fe80008000405 */
[----:B------:R-:W-:Y:S01]  /*2e80*/  STS.U16 [R80+UR5+0x1200], R81 ;  /* 0x0012005150007988 */ /* 0x000fe20008000405 */
[----:B0-----:R-:W-:-:S03]  /*2e90*/  LOP3.LUT R64, R104, 0x60, RZ, 0x3c, !PT ;  /* 0x0000006068407812 */ /* 0x001fc600078e3cff */
[----:B------:R-:W-:Y:S04]  /*2ea0*/  STS.U16 [R80+UR5+0x1a00], R95 ;  /* 0x001a005f50007988 */ /* 0x000fe80008000405 */
[----:B------:R-:W-:Y:S04]  /*2eb0*/  STS.U16 [R82+UR5+0x300], R61 ;  /* 0x0003003d52007988 */ /* 0x000fe80008000405 */
[----:B------:R-:W-:Y:S04]  /*2ec0*/  STS.U16 [R82+UR5+0xb00], R71 ;  /* 0x000b004752007988 */ /* 0x000fe80008000405 */
[----:B------:R-:W-:Y:S04]  /*2ed0*/  STS.U16 [R82+UR5+0x1300], R63 ;  /* 0x0013003f52007988 */ /* 0x000fe80008000405 */
        /* <DEDUP_REMOVED lines=9> */
[----:B------:R0:W-:Y:S04]  /*2f70*/  STS.U16 [R105+UR5+0x1d00], R85 ;  /* 0x001d005569007988 */ /* 0x0001e80008000405 */
[----:B------:R-:W-:Y:S04]  /*2f80*/  STS.U16 [R64+UR5+0x600], R67 ;  /* 0x0006004340007988 */ /* 0x000fe80008000405 */
[----:B------:R-:W-:Y:S04]  /*2f90*/  STS.U16 [R64+UR5+0xe00], R79 ;  /* 0x000e004f40007988 */ /* 0x000fe80008000405 */
[----:B------:R-:W-:Y:S04]  /*2fa0*/  STS.U16 [R64+UR5+0x1600], R84 ;  /* 0x0016005440007988 */ /* 0x000fe80008000405 */
[----:B------:R-:W-:Y:S04]  /*2fb0*/  STS.U16 [R64+UR5+0x1e00], R75 ;  /* 0x001e004b40007988 */ /* 0x000fe80008000405 */
[----:B------:R-:W-:Y:S04]  /*2fc0*/  STS.U16 [R69+UR5+0x700], R66 ;  /* 0x0007004245007988 */ /* 0x000fe80008000405 */
[----:B------:R-:W-:Y:S04]  /*2fd0*/  STS.U16 [R69+UR5+0xf00], R78 ;  /* 0x000f004e45007988 */ /* 0x000fe80008000405 */
[----:B------:R-:W-:Y:S04]  /*2fe0*/  STS.U16 [R69+UR5+0x1700], R83 ;  /* 0x0017005345007988 */ /* 0x000fe80008000405 */
[----:B------:R1:W-:Y:S01]  /*2ff0*/  STS.U16 [R69+UR5+0x1f00], R74 ;  /* 0x001f004a45007988 */ /* 0x0003e20008000405 */
[----:B------:R-:W-:Y:S01]  /*3000*/  BAR.SYNC.DEFER_BLOCKING 0x0 ;  /* 0x0000000000007b1d */ /* 0x000fe20000010000 */
[----:B------:R-:W-:Y:S01]  /*3010*/  FMUL R10, R10, 1.4426950216293334961 ;  /* 0x3fb8aa3b0a0a7820 */ /* 0x000fe20000400000 */
[----:B------:R-:W-:Y:S01]  /*3020*/  FMUL R126, R142, 1.4426950216293334961 ;  /* 0x3fb8aa3b8e7e7820 */ /* 0x000fe20000400000 */
[----:B------:R-:W-:Y:S01]  /*3030*/  FMUL R127, R143, 1.4426950216293334961 ;  /* 0x3fb8aa3b8f7f7820 */ /* 0x000fe20000400000 */
[----:B------:R-:W-:Y:S01]  /*3040*/  FMUL R73, R73, 1.4426950216293334961 ;  /* 0x3fb8aa3b49497820 */ /* 0x000fe20000400000 */
[----:B------:R-:W-:Y:S01]  /*3050*/  FMUL R9, R9, 1.4426950216293334961 ;  /* 0x3fb8aa3b09097820 */ /* 0x000fe20000400000 */
[--C-:B------:R-:W-:Y:S01]  /*3060*/  FFMA R55, R116, UR9, -R11.reuse ;  /* 0x0000000974377c23 */ /* 0x100fe2000800080b */
[----:B------:R-:W2:Y:S01]  /*3070*/  MUFU.EX2 R95, R10 ;  /* 0x0000000a005f7308 */ /* 0x000ea20000000800 */
[----:B------:R-:W3:Y:S04]  /*3080*/  LDSM.16.M88.4 R60, [R89+UR5] ;  /* 0x00000005593c783b */ /* 0x000ee80008000200 */
[----:B------:R-:W4:Y:S04]  /*3090*/  LDSM.16.M88.4 R64, [R89+UR5+0x800] ;  /* 0x000800055940783b */ /* 0x000f280008000200 */
[----:B------:R-:W5:Y:S01]  /*30a0*/  LDSM.16.M88.4 R68, [R89+UR5+0x1000] ;  /* 0x001000055944783b */ /* 0x000f620008000200 */
[----:B------:R-:W-:Y:S01]  /*30b0*/  MUFU.EX2 R128, R128 ;  /* 0x0000008000807308 */ /* 0x000fe20000000800 */
[--C-:B------:R-:W-:Y:S01]  /*30c0*/  FFMA R108, R108, UR9, -R11.reuse ;  /* 0x000000096c6c7c23 */ /* 0x100fe2000800080b */
[--C-:B------:R-:W-:Y:S01]  /*30d0*/  FFMA R129, R180, UR9, -R11.reuse ;  /* 0x00000009b4817c23 */ /* 0x100fe2000800080b */
[--C-:B------:R-:W-:Y:S01]  /*30e0*/  FFMA R102, R181, UR9, -R11.reuse ;  /* 0x00000009b5667c23 */ /* 0x100fe2000800080b */
[--C-:B------:R-:W-:Y:S01]  /*30f0*/  FFMA R100, R132, UR9, -R11.reuse ;  /* 0x0000000984647c23 */ /* 0x100fe2000800080b */
[----:B------:R-:W-:Y:S01]  /*3100*/  FFMA R125, R133, UR9, -R11 ;  /* 0x00000009857d7c23 */ /* 0x000fe2000800080b */
[--C-:B------:R-:W-:Y:S01]  /*3110*/  FFMA R182, R182, UR9, -R90.reuse ;  /* 0x00000009b6b67c23 */ /* 0x100fe2000800085a */
[--C-:B------:R-:W-:Y:S01]  /*3120*/  FFMA R183, R183, UR9, -R90.reuse ;  /* 0x00000009b7b77c23 */ /* 0x100fe2000800085a */
[----:B------:R-:W0:Y:S01]  /*3130*/  MUFU.EX2 R141, R141 ;  /* 0x0000008d008d7308 */ /* 0x000e220000000800 */
[--C-:B------:R-:W-:Y:S01]  /*3140*/  FFMA R134, R134, UR9, -R90.reuse ;  /* 0x0000000986867c23 */ /* 0x100fe2000800085a */
[----:B------:R-:W-:Y:S01]  /*3150*/  FFMA R135, R135, UR9, -R90 ;  /* 0x0000000987877c23 */ /* 0x000fe2000800085a */
[----:B------:R-:W0:Y:S05]  /*3160*/  LDSM.16.M88.4 R76, [R89+UR5+0x1800] ;  /* 0x00180005594c783b */ /* 0x000e2a0008000200 */
[----:B------:R-:W-:Y:S08]  /*3170*/  MUFU.EX2 R131, R131 ;  /* 0x0000008300837308 */ /* 0x000ff00000000800 */
[----:B------:R-:W1:Y:S08]  /*3180*/  MUFU.EX2 R124, R124 ;  /* 0x0000007c007c7308 */ /* 0x000e700000000800 */
[----:B------:R-:W-:Y:S08]  /*3190*/  MUFU.EX2 R126, R126 ;  /* 0x0000007e007e7308 */ /* 0x000ff00000000800 */
[----:B------:R-:W0:Y:S08]  /*31a0*/  MUFU.EX2 R127, R127 ;  /* 0x0000007f007f7308 */ /* 0x000e300000000800 */
[----:B------:R0:W-:Y:S08]  /*31b0*/  MUFU.EX2 R116, R73 ;  /* 0x0000004900747308 */ /* 0x0001f00000000800 */
[----:B------:R-:W-:Y:S08]  /*31c0*/  MUFU.EX2 R113, R113 ;  /* 0x0000007100717308 */ /* 0x000ff00000000800 */
[----:B------:R-:W3:Y:S01]  /*31d0*/  MUFU.EX2 R10, R9 ;  /* 0x00000009000a7308 */ /* 0x000ee20000000800 */
[----:B------:R-:W-:Y:S01]  /*31e0*/  FMUL R53, R108, 1.4426950216293334961 ;  /* 0x3fb8aa3b6c357820 */ /* 0x000fe20000400000 */
[----:B------:R-:W-:Y:S01]  /*31f0*/  FMUL R129, R129, 1.4426950216293334961 ;  /* 0x3fb8aa3b81817820 */ /* 0x000fe20000400000 */
[----:B------:R-:W-:Y:S01]  /*3200*/  FMUL R102, R102, 1.4426950216293334961 ;  /* 0x3fb8aa3b66667820 */ /* 0x000fe20000400000 */
[----:B------:R-:W-:Y:S01]  /*3210*/  FMUL R100, R100, 1.4426950216293334961 ;  /* 0x3fb8aa3b64647820 */ /* 0x000fe20000400000 */
[----:B------:R-:W-:Y:S01]  /*3220*/  FMUL R125, R125, 1.4426950216293334961 ;  /* 0x3fb8aa3b7d7d7820 */ /* 0x000fe20000400000 */
[----:B------:R-:W-:Y:S01]  /*3230*/  FMUL R109, R182, 1.4426950216293334961 ;  /* 0x3fb8aa3bb66d7820 */ /* 0x000fe20000400000 */
[----:B------:R-:W-:Y:S01]  /*3240*/  FMUL R104, R183, 1.4426950216293334961 ;  /* 0x3fb8aa3bb7687820 */ /* 0x000fe20000400000 */
[----:B0-----:R-:W-:Y:S01]  /*3250*/  FMUL R105, R134, 1.4426950216293334961 ;  /* 0x3fb8aa3b86697820 */ /* 0x001fe20000400000 */
[----:B------:R-:W-:Y:S01]  /*3260*/  FMUL R108, R135, 1.4426950216293334961 ;  /* 0x3fb8aa3b876c7820 */ /* 0x000fe20000400000 */
[C---:B--2---:R-:W-:Y:S01]  /*3270*/  FMUL R168, R95.reuse, R168 ;  /* 0x000000a85fa87220 */ /* 0x044fe20000400000 */
[----:B------:R-:W-:Y:S01]  /*3280*/  FMUL R169, R95, R169 ;  /* 0x000000a95fa97220 */ /* 0x000fe20000400000 */
[----:B------:R-:W-:-:S02]  /*3290*/  F2FP.F16.F32.PACK_AB R72, R141, R128 ;  /* 0x000000808d48723e */ /* 0x000fc400000000ff */
[----:B-1----:R-:W-:Y:S02]  /*32a0*/  F2FP.F16.F32.PACK_AB R74, R124, R131 ;  /* 0x000000837c4a723e */ /* 0x002fe400000000ff */
[----:B------:R-:W-:Y:S01]  /*32b0*/  F2FP.F16.F32.PACK_AB R73, R127, R126 ;  /* 0x0000007e7f49723e */ /* 0x000fe200000000ff */
[C---:B---3--:R-:W-:Y:S01]  /*32c0*/  FMUL R170, R10.reuse, R170 ;  /* 0x000000aa0aaa7220 */ /* 0x048fe20000400000 */
[C---:B------:R-:W-:Y:S01]  /*32d0*/  FMUL R171, R10.reuse, R171 ;  /* 0x000000ab0aab7220 */ /* 0x040fe20000400000 */
[----:B------:R-:W-:Y:S01]  /*32e0*/  F2FP.F16.F32.PACK_AB R75, R113, R116 ;  /* 0x00000074714b723e */ /* 0x000fe200000000ff */
[----:B------:R-:W-:Y:S01]  /*32f0*/  MUFU.EX2 R129, R129 ;  /* 0x0000008100817308 */ /* 0x000fe20000000800 */
[C---:B------:R-:W-:Y:S01]  /*3300*/  FMUL R120, R95.reuse, R120 ;  /* 0x000000785f787220 */ /* 0x040fe20000400000 */
[----:B------:R-:W-:Y:S01]  /*3310*/  FMUL R121, R95, R121 ;  /* 0x000000795f797220 */ /* 0x000fe20000400000 */
[C---:B------:R-:W-:Y:S01]  /*3320*/  FMUL R122, R10.reuse, R122 ;  /* 0x0000007a0a7a7220 */ /* 0x040fe20000400000 */
[----:B------:R-:W-:-:S04]  /*3330*/  FMUL R123, R10, R123 ;  /* 0x0000007b0a7b7220 */ /* 0x000fc80000400000 */
[----:B------:R-:W0:Y:S01]  /*3340*/  MUFU.EX2 R102, R102 ;  /* 0x0000006600667308 */ /* 0x000e220000000800 */
[C---:B------:R-:W-:Y:S07]  /*3350*/  HMMA.16816.F32 R168, R72.reuse, R60, R168 ;  /* 0x0000003c48a8723c */ /* 0x040fee00000018a8 */
[----:B------:R-:W-:Y:S01]  /*3360*/  MUFU.EX2 R100, R100 ;  /* 0x0000006400647308 */ /* 0x000fe20000000800 */
[----:B----4-:R-:W-:Y:S07]  /*3370*/  HMMA.16816.F32 R120, R72, R64, R120 ;  /* 0x000000404878723c */ /* 0x010fee0000001878 */
[----:B------:R-:W1:Y:S08]  /*3380*/  MUFU.EX2 R125, R125 ;  /* 0x0000007d007d7308 */ /* 0x000e700000000800 */
[----:B------:R-:W-:Y:S08]  /*3390*/  MUFU.EX2 R109, R109 ;  /* 0x0000006d006d7308 */ /* 0x000ff00000000800 */
[----:B------:R-:W2:Y:S08]  /*33a0*/  MUFU.EX2 R104, R104 ;  /* 0x0000006800687308 */ /* 0x000eb00000000800 */
[----:B------:R-:W-:Y:S08]  /*33b0*/  MUFU.EX2 R105, R105 ;  /* 0x0000006900697308 */ /* 0x000ff00000000800 */
[----:B------:R-:W3:Y:S01]  /*33c0*/  MUFU.EX2 R108, R108 ;  /* 0x0000006c006c7308 */ /* 0x000ee20000000800 */
[C---:B------:R-:W-:Y:S01]  /*33d0*/  FMUL R136, R95.reuse, R136 ;  /* 0x000000885f887220 */ /* 0x040fe20000400000 */
[----:B------:R-:W-:Y:S01]  /*33e0*/  FMUL R137, R95, R137 ;  /* 0x000000895f897220 */ /* 0x000fe20000400000 */
[C---:B------:R-:W-:Y:S01]  /*33f0*/  FMUL R138, R10.reuse, R138 ;  /* 0x0000008a0a8a7220 */ /* 0x040fe20000400000 */
[----:B------:R-:W-:Y:S01]  /*3400*/  FMUL R139, R10, R139 ;  /* 0x0000008b0a8b7220 */ /* 0x000fe20000400000 */
[----:B0-----:R-:W-:-:S02]  /*3410*/  F2FP.F16.F32.PACK_AB R80, R102, R129 ;  /* 0x000000816650723e */ /* 0x001fc400000000ff */
[----:B-1----:R-:W-:Y:S02]  /*3420*/  F2FP.F16.F32.PACK_AB R82, R125, R100 ;  /* 0x000000647d52723e */ /* 0x002fe400000000ff */
[----:B--2---:R-:W-:Y:S02]  /*3430*/  F2FP.F16.F32.PACK_AB R81, R104, R109 ;  /* 0x0000006d6851723e */ /* 0x004fe400000000ff */
[----:B-----5:R-:W-:Y:S01]  /*3440*/  HMMA.16816.F32 R136, R72, R68, R136 ;  /* 0x000000444888723c */ /* 0x020fe20000001888 */
[----:B------:R-:W-:Y:S02]  /*3450*/  LOP3.LUT R9, R89, 0x40, RZ, 0x3c, !PT ;  /* 0x0000004059097812 */ /* 0x000fe400078e3cff */
[----:B---3--:R-:W-:Y:S01]  /*3460*/  F2FP.F16.F32.PACK_AB R83, R108, R105 ;  /* 0x000000696c53723e */ /* 0x008fe200000000ff */
[C---:B------:R-:W-:Y:S01]  /*3470*/  FMUL R144, R95.reuse, R144 ;  /* 0x000000905f907220 */ /* 0x040fe20000400000 */
[C---:B------:R-:W-:Y:S01]  /*3480*/  FMUL R146, R10.reuse, R146 ;  /* 0x000000920a927220 */ /* 0x040fe20000400000 */
[----:B------:R-:W-:Y:S01]  /*3490*/  FMUL R145, R95, R145 ;  /* 0x000000915f917220 */ /* 0x000fe20000400000 */
[----:B------:R-:W-:Y:S01]  /*34a0*/  FMUL R147, R10, R147 ;  /* 0x000000930a937220 */ /* 0x000fe20000400000 */
[----:B------:R-:W-:Y:S02]  /*34b0*/  LDSM.16.M88.4 R84, [R9+UR5] ;  /* 0x000000050954783b */ /* 0x000fe40008000200 */
[----:B------:R-:W-:Y:S02]  /*34c0*/  HMMA.16816.F32 R168, R80, R62, R168 ;  /* 0x0000003e50a8723c */ /* 0x000fe400000018a8 */
[----:B------:R-:W0:Y:S01]  /*34d0*/  LDSM.16.M88.4 R60, [R9+UR5+0x800] ;  /* 0x00080005093c783b */ /* 0x000e220008000200 */
[--C-:B------:R-:W-:Y:S01]  /*34e0*/  FFMA R112, R112, UR9, -R11.reuse ;  /* 0x0000000970707c23 */ /* 0x100fe2000800080b */
[----:B------:R-:W-:-:S04]  /*34f0*/  FFMA R98, R164, UR9, -R11 ;  /* 0x00000009a4627c23 */ /* 0x000fc8000800080b */
[----:B------:R-:W-:Y:S01]  /*3500*/  HMMA.16816.F32 R120, R80, R66, R120 ;  /* 0x000000425078723c */ /* 0x000fe20000001878 */
[----:B------:R-:W1:Y:S01]  /*3510*/  LDSM.16.M88.4 R64, [R9+UR5+0x1000] ;  /* 0x001000050940783b */ /* 0x000e620008000200 */
[--C-:B------:R-:W-:Y:S01]  /*3520*/  FFMA R103, R165, UR9, -R11.reuse ;  /* 0x00000009a5677c23 */ /* 0x100fe2000800080b */
[--C-:B------:R-:W-:Y:S01]  /*3530*/  FFMA R96, R152, UR9, -R11.reuse ;  /* 0x0000000998607c23 */ /* 0x100fe2000800080b */
[--C-:B------:R-:W-:Y:S01]  /*3540*/  FFMA R101, R153, UR9, -R11.reuse ;  /* 0x0000000999657c23 */ /* 0x100fe2000800080b */
[--C-:B------:R-:W-:Y:S01]  /*3550*/  FFMA R166, R166, UR9, -R90.reuse ;  /* 0x00000009a6a67c23 */ /* 0x100fe2000800085a */
[--C-:B------:R-:W-:Y:S01]  /*3560*/  FFMA R167, R167, UR9, -R90.reuse ;  /* 0x00000009a7a77c23 */ /* 0x100fe2000800085a */
[--C-:B------:R-:W-:Y:S01]  /*3570*/  FFMA R154, R154, UR9, -R90.reuse ;  /* 0x000000099a9a7c23 */ /* 0x100fe2000800085a */
[----:B------:R-:W-:Y:S01]  /*3580*/  FFMA R155, R155, UR9, -R90 ;  /* 0x000000099b9b7c23 */ /* 0x000fe2000800085a */
[----:B------:R-:W-:Y:S01]  /*3590*/  HMMA.16816.F32 R72, R72, R76, R144 ;  /* 0x0000004c4848723c */ /* 0x000fe20000001890 */
[----:B------:R-:W-:Y:S01]  /*35a0*/  FFMA R56, R117, UR9, -R11 ;  /* 0x0000000975387c23 */ /* 0x000fe2000800080b */
[----:B------:R-:W-:Y:S01]  /*35b0*/  FMUL R58, R112, 1.4426950216293334961 ;  /* 0x3fb8aa3b703a7820 */ /* 0x000fe20000400000 */
[----:B------:R-:W-:Y:S01]  /*35c0*/  FADD R128, R128, R141 ;  /* 0x0000008d80807221 */ /* 0x000fe20000000000 */
[----:B------:R-:W-:Y:S01]  /*35d0*/  FMUL R98, R98, 1.4426950216293334961 ;  /* 0x3fb8aa3b62627820 */ /* 0x000fe20000400000 */
[----:B------:R-:W-:Y:S01]  /*35e0*/  FMUL R103, R103, 1.4426950216293334961 ;  /* 0x3fb8aa3b67677820 */ /* 0x000fe20000400000 */
[----:B------:R-:W-:Y:S01]  /*35f0*/  FMUL R96, R96, 1.4426950216293334961 ;  /* 0x3fb8aa3b60607820 */ /* 0x000fe20000400000 */
[----:B------:R-:W-:Y:S01]  /*3600*/  FMUL R101, R101, 1.4426950216293334961 ;  /* 0x3fb8aa3b65657820 */ /* 0x000fe20000400000 */
[----:B------:R-:W-:Y:S01]  /*3610*/  FMUL R112, R166, 1.4426950216293334961 ;  /* 0x3fb8aa3ba6707820 */ /* 0x000fe20000400000 */
[----:B------:R-:W-:Y:S01]  /*3620*/  FMUL R117, R167, 1.4426950216293334961 ;  /* 0x3fb8aa3ba7757820 */ /* 0x000fe20000400000 */
[----:B------:R-:W-:Y:S01]  /*3630*/  FMUL R130, R154, 1.4426950216293334961 ;  /* 0x3fb8aa3b9a827820 */ /* 0x000fe20000400000 */
[----:B------:R-:W-:Y:S01]  /*3640*/  FMUL R135, R155, 1.4426950216293334961 ;  /* 0x3fb8aa3b9b877820 */ /* 0x000fe20000400000 */
[C---:B------:R-:W-:Y:S01]  /*3650*/  HMMA.16816.F32 R136, R80.reuse, R70, R136 ;  /* 0x000000465088723c */ /* 0x040fe20000001888 */
[----:B------:R-:W2:Y:S01]  /*3660*/  LDSM.16.M88.4 R68, [R9+UR5+0x1800] ;  /* 0x001800050944783b */ /* 0x000ea20008000200 */
[----:B------:R-:W-:Y:S01]  /*3670*/  FADD R131, R131, R128 ;  /* 0x0000008083837221 */ /* 0x000fe20000000000 */
[----:B------:R-:W-:Y:S01]  /*3680*/  FADD R127, R126, R127 ;  /* 0x0000007f7e7f7221 */ /* 0x000fe20000000000 */
[----:B------:R-:W-:Y:S01]  /*3690*/  MUFU.EX2 R98, R98 ;  /* 0x0000006200627308 */ /* 0x000fe20000000800 */
[----:B------:R-:W-:Y:S01]  /*36a0*/  FFMA R76, R106, UR9, -R90 ;  /* 0x000000096a4c7c23 */ /* 0x000fe2000800085a */
[----:B------:R-:W-:Y:S01]  /*36b0*/  FADD R124, R124, R131 ;  /* 0x000000837c7c7221 */ /* 0x000fe20000000000 */
[----:B------:R-:W-:Y:S01]  /*36c0*/  FADD R116, R116, R127 ;  /* 0x0000007f74747221 */ /* 0x000fe20000000000 */
[--C-:B------:R-:W-:Y:S01]  /*36d0*/  FFMA R99, R176, UR9, -R11.reuse ;  /* 0x00000009b0637c23 */ /* 0x100fe2000800080b */
[--C-:B------:R-:W-:Y:S01]  /*36e0*/  FFMA R48, R177, UR9, -R11.reuse ;  /* 0x00000009b1307c23 */ /* 0x100fe2000800080b */
[--C-:B------:R-:W-:Y:S01]  /*36f0*/  FFMA R49, R160, UR9, -R11.reuse ;  /* 0x00000009a0317c23 */ /* 0x100fe2000800080b */
[--C-:B------:R-:W-:Y:S01]  /*3700*/  FFMA R50, R161, UR9, -R11.reuse ;  /* 0x00000009a1327c23 */ /* 0x100fe2000800080b */
[----:B------:R-:W3:Y:S01]  /*3710*/  MUFU.EX2 R103, R103 ;  /* 0x0000006700677308 */ /* 0x000ee20000000800 */
[----:B------:R-:W-:Y:S01]  /*3720*/  FADD R129, R129, R124 ;  /* 0x0000007c81817221 */ /* 0x000fe20000000000 */
[----:B------:R-:W-:Y:S01]  /*3730*/  FADD R116, R113, R116 ;  /* 0x0000007471747221 */ /* 0x000fe20000000000 */
[--C-:B------:R-:W-:Y:S01]  /*3740*/  FFMA R178, R178, UR9, -R90.reuse ;  /* 0x00000009b2b27c23 */ /* 0x100fe2000800085a */
[--C-:B------:R-:W-:Y:S01]  /*3750*/  FFMA R179, R179, UR9, -R90.reuse ;  /* 0x00000009b3b37c23 */ /* 0x100fe2000800085a */
[--C-:B------:R-:W-:Y:S01]  /*3760*/  FFMA R163, R163, UR9, -R90.reuse ;  /* 0x00000009a3a37c23 */ /* 0x100fe2000800085a */
[--C-:B------:R-:W-:Y:S01]  /*3770*/  FFMA R162, R162, UR9, -R90.reuse ;  /* 0x00000009a2a27c23 */ /* 0x100fe2000800085a */
[--C-:B------:R-:W-:Y:S01]  /*3780*/  FFMA R134, R107, UR9, -R90.reuse ;  /* 0x000000096b867c23 */ /* 0x100fe2000800085a */
[----:B------:R-:W-:Y:S01]  /*3790*/  MUFU.EX2 R96, R96 ;  /* 0x0000006000607308 */ /* 0x000fe20000000800 */
[----:B------:R-:W-:Y:S01]  /*37a0*/  FMUL R51, R51, 1.4426950216293334961 ;  /* 0x3fb8aa3b33337820 */ /* 0x000fe20000400000 */
[----:B------:R-:W-:Y:S01]  /*37b0*/  FMUL R52, R52, 1.4426950216293334961 ;  /* 0x3fb8aa3b34347820 */ /* 0x000fe20000400000 */
[----:B------:R-:W-:Y:S01]  /*37c0*/  FMUL R54, R54, 1.4426950216293334961 ;  /* 0x3fb8aa3b36367820 */ /* 0x000fe20000400000 */
[--C-:B------:R-:W-:Y:S01]  /*37d0*/  FFMA R110, R110, UR9, -R90.reuse ;  /* 0x000000096e6e7c23 */ /* 0x100fe2000800085a */
[--C-:B------:R-:W-:Y:S01]  /*37e0*/  FFMA R111, R111, UR9, -R90.reuse ;  /* 0x000000096f6f7c23 */ /* 0x100fe2000800085a */
[----:B------:R-:W-:Y:S01]  /*37f0*/  FMUL R55, R55, 1.4426950216293334961 ;  /* 0x3fb8aa3b37377820 */ /* 0x000fe20000400000 */
[--C-:B------:R-:W-:Y:S01]  /*3800*/  FFMA R118, R118, UR9, -R90.reuse ;  /* 0x0000000976767c23 */ /* 0x100fe2000800085a */
[----:B------:R-:W4:Y:S01]  /*3810*/  MUFU.EX2 R101, R101 ;  /* 0x0000006500657308 */ /* 0x000f220000000800 */
[--C-:B------:R-:W-:Y:S01]  /*3820*/  FFMA R119, R119, UR9, -R90.reuse ;  /* 0x0000000977777c23 */ /* 0x100fe2000800085a */
[--C-:B------:R-:W-:Y:S01]  /*3830*/  FFMA R57, R173, UR9, -R11.reuse ;  /* 0x00000009ad397c23 */ /* 0x100fe2000800080b */
[--C-:B------:R-:W-:Y:S01]  /*3840*/  FFMA R174, R174, UR9, -R90.reuse ;  /* 0x00000009aeae7c23 */ /* 0x100fe2000800085a */
[--C-:B------:R-:W-:Y:S01]  /*3850*/  FFMA R175, R175, UR9, -R90.reuse ;  /* 0x00000009afaf7c23 */ /* 0x100fe2000800085a */
[--C-:B------:R-:W-:Y:S01]  /*3860*/  FFMA R114, R114, UR9, -R90.reuse ;  /* 0x0000000972727c23 */ /* 0x100fe2000800085a */
[--C-:B------:R-:W-:Y:S01]  /*3870*/  FFMA R115, R115, UR9, -R90.reuse ;  /* 0x0000000973737c23 */ /* 0x100fe2000800085a */
[--C-:B------:R-:W-:Y:S01]  /*3880*/  FFMA R88, R156, UR9, -R11.reuse ;  /* 0x000000099c587c23 */ /* 0x100fe2000800080b */
[----:B------:R-:W-:Y:S01]  /*3890*/  MUFU.EX2 R112, R112 ;  /* 0x0000007000707308 */ /* 0x000fe20000000800 */
[--C-:B------:R-:W-:Y:S01]  /*38a0*/  FFMA R158, R158, UR9, -R90.reuse ;  /* 0x000000099e9e7c23 */ /* 0x100fe2000800085a */
[--C-:B------:R-:W-:Y:S01]  /*38b0*/  FFMA R157, R157, UR9, -R11.reuse ;  /* 0x000000099d9d7c23 */ /* 0x100fe2000800080b */
[--C-:B------:R-:W-:Y:S01]  /*38c0*/  FFMA R159, R159, UR9, -R90.reuse ;  /* 0x000000099f9f7c23 */ /* 0x100fe2000800085a */
[--C-:B------:R-:W-:Y:S01]  /*38d0*/  FFMA R148, R148, UR9, -R11.reuse ;  /* 0x0000000994947c23 */ /* 0x100fe2000800080b */
[--C-:B------:R-:W-:Y:S01]  /*38e0*/  FFMA R150, R150, UR9, -R90.reuse ;  /* 0x0000000996967c23 */ /* 0x100fe2000800085a */
[--C-:B------:R-:W-:Y:S01]  /*38f0*/  FFMA R151, R151, UR9, -R90.reuse ;  /* 0x0000000997977c23 */ /* 0x100fe2000800085a */
[--C-:B------:R-:W-:Y:S01]  /*3900*/  FFMA R149, R149, UR9, -R11.reuse ;  /* 0x0000000995957c23 */ /* 0x100fe2000800080b */
[----:B------:R-:W5:Y:S01]  /*3910*/  MUFU.EX2 R117, R117 ;  /* 0x0000007500757308 */ /* 0x000f620000000800 */
[--C-:B------:R-:W-:Y:S01]  /*3920*/  FFMA R186, R186, UR9, -R90.reuse ;  /* 0x00000009baba7c23 */ /* 0x100fe2000800085a */
[--C-:B------:R-:W-:Y:S01]  /*3930*/  FFMA R184, R184, UR9, -R11.reuse ;  /* 0x00000009b8b87c23 */ /* 0x100fe2000800080b */
[----:B------:R-:W-:Y:S01]  /*3940*/  FFMA R187, R187, UR9, -R90 ;  /* 0x00000009bbbb7c23 */ /* 0x000fe2000800085a */
[----:B------:R-:W-:Y:S01]  /*3950*/  FFMA R185, R185, UR9, -R11 ;  /* 0x00000009b9b97c23 */ /* 0x000fe2000800080b */
[----:B------:R-:W-:Y:S03]  /*3960*/  LDSM.16.M88.4 R144, [R9+UR5+0x1880] ;  /* 0x001880050990783b */ /* 0x000fe60008000200 */
[----:B------:R-:W-:Y:S08]  /*3970*/  MUFU.EX2 R130, R130 ;  /* 0x0000008200827308 */ /* 0x000ff00000000800 */
[----:B------:R-:W0:Y:S01]  /*3980*/  MUFU.EX2 R135, R135 ;  /* 0x0000008700877308 */ /* 0x000e220000000800 */
[----:B------:R-:W-:Y:S01]  /*3990*/  FADD R129, R102, R129 ;  /* 0x0000008166817221 */ /* 0x000fe20000000000 */
[----:B------:R-:W-:Y:S01]  /*39a0*/  FADD R127, R109, R116 ;  /* 0x000000746d7f7221 */ /* 0x000fe20000000000 */
[----:B------:R-:W-:Y:S01]  /*39b0*/  FMUL R113, R76, 1.4426950216293334961 ;  /* 0x3fb8aa3b4c717820 */ /* 0x000fe20000400000 */
[----:B------:R-:W-:Y:S01]  /*39c0*/  FMUL R99, R99, 1.4426950216293334961 ;  /* 0x3fb8aa3b63637820 */ /* 0x000fe20000400000 */
[----:B------:R-:W-:Y:S01]  /*39d0*/  HMMA.16816.F32 R76, R80, R78, R72 ;  /* 0x0000004e504c723c */ /* 0x000fe20000001848 */
[----:B------:R-:W-:Y:S01]  /*39e0*/  FMUL R48, R48, 1.4426950216293334961 ;  /* 0x3fb8aa3b30307820 */ /* 0x000fe20000400000 */
[----:B------:R-:W-:Y:S01]  /*39f0*/  FADD R80, R100, R129 ;  /* 0x0000008164507221 */ /* 0x000fe20000000000 */
[----:B------:R-:W-:Y:S01]  /*3a00*/  FMUL R49, R49, 1.4426950216293334961 ;  /* 0x3fb8aa3b31317820 */ /* 0x000fe20000400000 */
[----:B------:R-:W-:Y:S01]  /*3a10*/  FMUL R50, R50, 1.4426950216293334961 ;  /* 0x3fb8aa3b32327820 */ /* 0x000fe20000400000 */
[----:B------:R-:W-:Y:S01]  /*3a20*/  FMUL R132, R178, 1.4426950216293334961 ;  /* 0x3fb8aa3bb2847820 */ /* 0x000fe20000400000 */
[----:B------:R-:W-:Y:S01]  /*3a30*/  FMUL R133, R179, 1.4426950216293334961 ;  /* 0x3fb8aa3bb3857820 */ /* 0x000fe20000400000 */
[----:B------:R-:W-:Y:S01]  /*3a40*/  FMUL R107, R163, 1.4426950216293334961 ;  /* 0x3fb8aa3ba36b7820 */ /* 0x000fe20000400000 */
[----:B------:R-:W-:Y:S01]  /*3a50*/  FADD R104, R104, R127 ;  /* 0x0000007f68687221 */ /* 0x000fe20000000000 */
[----:B------:R-:W-:Y:S01]  /*3a60*/  FMUL R162, R162, 1.4426950216293334961 ;  /* 0x3fb8aa3ba2a27820 */ /* 0x000fe20000400000 */
[----:B---3--:R-:W-:Y:S01]  /*3a70*/  F2FP.F16.F32.PACK_AB R72, R103, R98 ;  /* 0x000000626748723e */ /* 0x008fe200000000ff */
[----:B------:R-:W-:Y:S01]  /*3a80*/  FADD R125, R125, R80 ;  /* 0x000000507d7d7221 */ /* 0x000fe20000000000 */
[----:B----4-:R-:W-:Y:S01]  /*3a90*/  F2FP.F16.F32.PACK_AB R74, R101, R96 ;  /* 0x00000060654a723e */ /* 0x010fe200000000ff */
[----:B------:R-:W-:Y:S01]  /*3aa0*/  FADD R105, R105, R104 ;  /* 0x0000006869697221 */ /* 0x000fe20000000000 */
[----:B-----5:R-:W-:-:S02]  /*3ab0*/  F2FP.F16.F32.PACK_AB R73, R117, R112 ;  /* 0x000000707549723e */ /* 0x020fc400000000ff */
[----:B0-----:R-:W-:Y:S01]  /*3ac0*/  F2FP.F16.F32.PACK_AB R75, R135, R130 ;  /* 0x00000082874b723e */ /* 0x001fe200000000ff */
[----:B------:R-:W-:Y:S01]  /*3ad0*/  MUFU.EX2 R99, R99 ;  /* 0x0000006300637308 */ /* 0x000fe20000000800 */
[----:B------:R-:W-:Y:S01]  /*3ae0*/  FADD R98, R98, R125 ;  /* 0x0000007d62627221 */ /* 0x000fe20000000000 */
[----:B------:R-:W-:Y:S01]  /*3af0*/  FADD R105, R108, R105 ;  /* 0x000000696c697221 */ /* 0x000fe20000000000 */
[----:B------:R-:W0:Y:S05]  /*3b00*/  LDSM.16.M88.4 R80, [R89+UR5+0x80] ;  /* 0x000080055950783b */ /* 0x000e2a0008000200 */
[----:B------:R-:W3:Y:S01]  /*3b10*/  MUFU.EX2 R48, R48 ;  /* 0x0000003000307308 */ /* 0x000ee20000000800 */
[----:B------:R-:W-:Y:S01]  /*3b20*/  HMMA.16816.F32 R120, R72, R60, R120 ;  /* 0x0000003c4878723c */ /* 0x000fe20000001878 */
[----:B------:R-:W-:-:S06]  /*3b30*/  FADD R61, R103, R98 ;  /* 0x00000062673d7221 */ /* 0x000fcc0000000000 */
[----:B------:R-:W-:Y:S01]  /*3b40*/  MUFU.EX2 R49, R49 ;  /* 0x0000003100317308 */ /* 0x000fe20000000800 */
[----:B------:R-:W-:-:S07]  /*3b50*/  FADD R112, R112, R105 ;  /* 0x0000006970707221 */ /* 0x000fce0000000000 */
[----:B------:R-:W4:Y:S01]  /*3b60*/  MUFU.EX2 R50, R50 ;  /* 0x0000003200327308 */ /* 0x000f220000000800 */
[C---:B------:R-:W-:Y:S07]  /*3b70*/  HMMA.16816.F32 R168, R72.reuse, R84, R168 ;  /* 0x0000005448a8723c */ /* 0x040fee00000018a8 */
[----:B------:R-:W-:Y:S01]  /*3b80*/  MUFU.EX2 R132, R132 ;  /* 0x0000008400847308 */ /* 0x000fe20000000800 */
[C---:B-1----:R-:W-:Y:S07]  /*3b90*/  HMMA.16816.F32 R136, R72.reuse, R64, R136 ;  /* 0x000000404888723c */ /* 0x042fee0000001888 */
[----:B------:R-:W1:Y:S08]  /*3ba0*/  MUFU.EX2 R133, R133 ;  /* 0x0000008500857308 */ /* 0x000e700000000800 */
[----:B------:R-:W-:Y:S08]  /*3bb0*/  MUFU.EX2 R106, R162 ;  /* 0x000000a2006a7308 */ /* 0x000ff00000000800 */
[----:B------:R-:W5:Y:S01]  /*3bc0*/  MUFU.EX2 R107, R107 ;  /* 0x0000006b006b7308 */ /* 0x000f620000000800 */
[----:B------:R-:W-:Y:S01]  /*3bd0*/  FADD R60, R96, R61 ;  /* 0x0000003d603c7221 */ /* 0x000fe20000000000 */
[----:B------:R-:W-:Y:S01]  /*3be0*/  FADD R117, R117, R112 ;  /* 0x0000007075757221 */ /* 0x000fe20000000000 */
[----:B--2---:R-:W-:Y:S02]  /*3bf0*/  HMMA.16816.F32 R76, R72, R68, R76 ;  /* 0x00000044484c723c */ /* 0x004fe4000000184c */
[----:B------:R-:W-:Y:S01]  /*3c00*/  FADD R60, R101, R60 ;  /* 0x0000003c653c7221 */ /* 0x000fe20000000000 */
[----:B------:R-:W-:Y:S01]  /*3c10*/  FADD R130, R130, R117 ;  /* 0x0000007582827221 */ /* 0x000fe20000000000 */
[----:B---3--:R-:W-:Y:S01]  /*3c20*/  F2FP.F16.F32.PACK_AB R72, R48, R99 ;  /* 0x000000633048723e */ /* 0x008fe200000000ff */
[----:B------:R-:W2:Y:S01]  /*3c30*/  MUFU.EX2 R51, R51 ;  /* 0x0000003300337308 */ /* 0x000ea20000000800 */
[----:B----4-:R-:W-:Y:S01]  /*3c40*/  F2FP.F16.F32.PACK_AB R74, R50, R49 ;  /* 0x00000031324a723e */ /* 0x010fe200000000ff */
[----:B------:R-:W-:Y:S01]  /*3c50*/  FADD R99, R99, R60 ;  /* 0x0000003c63637221 */ /* 0x000fe20000000000 */
[----:B-1----:R-:W-:Y:S01]  /*3c60*/  F2FP.F16.F32.PACK_AB R73, R133, R132 ;  /* 0x000000848549723e */ /* 0x002fe200000000ff */
[----:B------:R-:W-:Y:S01]  /*3c70*/  FADD R135, R135, R130 ;  /* 0x0000008287877221 */ /* 0x000fe20000000000 */
[----:B------:R-:W-:Y:S01]  /*3c80*/  FMUL R134, R134, 1.4426950216293334961 ;  /* 0x3fb8aa3b86867820 */ /* 0x000fe20000400000 */
[----:B-----5:R-:W-:-:S02]  /*3c90*/  F2FP.F16.F32.PACK_AB R75, R107, R106 ;  /* 0x0000006a6b4b723e */ /* 0x020fc400000000ff */
[----:B------:R-:W1:Y:S01]  /*3ca0*/  MUFU.EX2 R52, R52 ;  /* 0x0000003400347308 */ /* 0x000e620000000800 */
[----:B------:R-:W-:Y:S01]  /*3cb0*/  FADD R48, R48, R99 ;  /* 0x0000006330307221 */ /* 0x000fe20000000000 */
[----:B------:R-:W-:Y:S01]  /*3cc0*/  FMUL R100, R110, 1.4426950216293334961 ;  /* 0x3fb8aa3b6e647820 */ /* 0x000fe20000400000 */
[----:B------:R-:W-:Y:S01]  /*3cd0*/  FADD R132, R132, R135 ;  /* 0x0000008784847221 */ /* 0x000fe20000000000 */
[----:B------:R-:W-:-:S04]  /*3ce0*/  FMUL R111, R111, 1.4426950216293334961 ;  /* 0x3fb8aa3b6f6f7820 */ /* 0x000fc80000400000 */
[----:B------:R-:W3:Y:S01]  /*3cf0*/  MUFU.EX2 R109, R113 ;  /* 0x00000071006d7308 */ /* 0x000ee20000000800 */
[----:B------:R-:W-:Y:S01]  /*3d00*/  HMMA.16816.F32 R120, R72, R62, R120 ;  /* 0x0000003e4878723c */ /* 0x000fe20000001878 */
[----:B------:R-:W-:Y:S01]  /*3d10*/  FADD R49, R49, R48 ;  /* 0x0000003031317221 */ /* 0x000fe20000000000 */
[----:B------:R-:W4:Y:S01]  /*3d20*/  LDSM.16.M88.4 R60, [R89+UR5+0x1080] ;  /* 0x00108005593c783b */ /* 0x000f220008000200 */
[----:B------:R-:W-:-:S04]  /*3d30*/  FADD R133, R133, R132 ;  /* 0x0000008485857221 */ /* 0x000fc80000000000 */
[----:B------:R-:W-:Y:S01]  /*3d40*/  MUFU.EX2 R53, R53 ;  /* 0x0000003500357308 */ /* 0x000fe20000000800 */
[C---:B------:R-:W-:Y:S01]  /*3d50*/  HMMA.16816.F32 R168, R72.reuse, R86, R168 ;  /* 0x0000005648a8723c */ /* 0x040fe200000018a8 */
[----:B------:R-:W5:Y:S06]  /*3d60*/  LDSM.16.M88.4 R84, [R89+UR5+0x880] ;  /* 0x000880055954783b */ /* 0x000f6c0008000200 */
[----:B------:R-:W0:Y:S01]  /*3d70*/  MUFU.EX2 R54, R54 ;  /* 0x0000003600367308 */ /* 0x000e220000000800 */
[----:B------:R-:W-:Y:S01]  /*3d80*/  HMMA.16816.F32 R136, R72, R66, R136 ;  /* 0x000000424888723c */ /* 0x000fe20000001888 */
[----:B------:R0:W4:Y:S01]  /*3d90*/  LDSM.16.M88.4 R64, [R89+UR5+0x1880] ;  /* 0x001880055940783b */ /* 0x0001220008000200 */
[----:B------:R-:W-:-:S05]  /*3da0*/  FADD R50, R50, R49 ;  /* 0x0000003132327221 */ /* 0x000fca0000000000 */
[----:B------:R-:W0:Y:S01]  /*3db0*/  MUFU.EX2 R102, R134 ;  /* 0x0000008600667308 */ /* 0x000e220000000800 */
[----:B------:R-:W-:Y:S01]  /*3dc0*/  FMUL R56, R56, 1.4426950216293334961 ;  /* 0x3fb8aa3b38387820 */ /* 0x000fe20000400000 */
[----:B------:R-:W-:Y:S01]  /*3dd0*/  FADD R106, R106, R133 ;  /* 0x000000856a6a7221 */ /* 0x000fe20000000000 */
[----:B------:R-:W-:-:S05]  /*3de0*/  FMUL R96, R118, 1.4426950216293334961 ;  /* 0x3fb8aa3b76607820 */ /* 0x000fca0000400000 */
[----:B------:R-:W-:Y:S01]  /*3df0*/  MUFU.EX2 R100, R100 ;  /* 0x0000006400647308 */ /* 0x000fe20000000800 */
[----:B--2---:R-:W-:Y:S01]  /*3e00*/  FADD R49, R51, R50 ;  /* 0x0000003233317221 */ /* 0x004fe20000000000 */
[----:B------:R-:W-:-:S06]  /*3e10*/  FADD R106, R107, R106 ;  /* 0x0000006a6b6a7221 */ /* 0x000fcc0000000000 */
[----:B------:R-:W2:Y:S01]  /*3e20*/  MUFU.EX2 R103, R111 ;  /* 0x0000006f00677308 */ /* 0x000ea20000000800 */
[----:B------:R-:W-:Y:S01]  /*3e30*/  FMUL R69, R119, 1.4426950216293334961 ;  /* 0x3fb8aa3b77457820 */ /* 0x000fe20000400000 */
[----:B-1----:R-:W-:Y:S01]  /*3e40*/  FADD R104, R52, R49 ;  /* 0x0000003134687221 */ /* 0x002fe20000000000 */
[----:B------:R-:W-:Y:S05]  /*3e50*/  HMMA.16816.F32 R76, R72, R70, R76 ;  /* 0x00000046484c723c */ /* 0x000fea000000184c */
[----:B------:R-:W1:Y:S01]  /*3e60*/  MUFU.EX2 R55, R55 ;  /* 0x0000003700377308 */ /* 0x000e620000000800 */
[----:B------:R-:W-:Y:S01]  /*3e70*/  FMUL R57, R57, 1.4426950216293334961 ;  /* 0x3fb8aa3b39397820 */ /* 0x000fe20000400000 */
[----:B---3--:R-:W-:Y:S01]  /*3e80*/  FADD R71, R109, R106 ;  /* 0x0000006a6d477221 */ /* 0x008fe20000000000 */
[----:B------:R-:W-:Y:S01]  /*3e90*/  FMUL R68, R174, 1.4426950216293334961 ;  /* 0x3fb8aa3bae447820 */ /* 0x000fe20000400000 */
[----:B0-----:R-:W-:-:S04]  /*3ea0*/  F2FP.F16.F32.PACK_AB R50, R54, R53 ;  /* 0x000000353632723e */ /* 0x001fc800000000ff */
[----:B------:R-:W0:Y:S01]  /*3eb0*/  MUFU.EX2 R56, R56 ;  /* 0x0000003800387308 */ /* 0x000e220000000800 */
[----:B------:R-:W-:Y:S01]  /*3ec0*/  FADD R53, R53, R104 ;  /* 0x0000006835357221 */ /* 0x000fe20000000000 */
[----:B------:R-:W-:-:S06]  /*3ed0*/  FADD R71, R102, R71 ;  /* 0x0000004766477221 */ /* 0x000fcc0000000000 */
[----:B------:R-:W3:Y:S01]  /*3ee0*/  MUFU.EX2 R96, R96 ;  /* 0x0000006000607308 */ /* 0x000ee20000000800 */
[----:B------:R-:W-:Y:S01]  /*3ef0*/  FMUL R101, R175, 1.4426950216293334961 ;  /* 0x3fb8aa3baf657820 */ /* 0x000fe20000400000 */
[----:B------:R-:W-:Y:S01]  /*3f00*/  F2FP.F16.F32.PACK_AB R48, R52, R51 ;  /* 0x000000333430723e */ /* 0x000fe200000000ff */
[----:B------:R-:W-:Y:S01]  /*3f10*/  FADD R54, R54, R53 ;  /* 0x0000003536367221 */ /* 0x000fe20000000000 */
[----:B--2---:R-:W-:-:S04]  /*3f20*/  F2FP.F16.F32.PACK_AB R51, R103, R100 ;  /* 0x000000646733723e */ /* 0x004fc800000000ff */
[----:B------:R-:W2:Y:S01]  /*3f30*/  MUFU.EX2 R69, R69 ;  /* 0x0000004500457308 */ /* 0x000ea20000000800 */
[----:B------:R-:W-:Y:S01]  /*3f40*/  FADD R100, R100, R71 ;  /* 0x0000004764647221 */ /* 0x000fe20000000000 */
[----:B------:R-:W-:Y:S01]  /*3f50*/  FMUL R98, R114, 1.4426950216293334961 ;  /* 0x3fb8aa3b72627820 */ /* 0x000fe20000400000 */
[----:B-1----:R-:W-:Y:S01]  /*3f60*/  FADD R53, R55, R54 ;  /* 0x0000003637357221 */ /* 0x002fe20000000000 */
[----:B------:R-:W-:Y:S01]  /*3f70*/  FMUL R99, R115, 1.4426950216293334961 ;  /* 0x3fb8aa3b73637820 */ /* 0x000fe20000400000 */
[----:B------:R-:W-:Y:S01]  /*3f80*/  F2FP.F16.F32.PACK_AB R49, R102, R109 ;  /* 0x0000006d6631723e */ /* 0x000fe200000000ff */
[----:B------:R-:W-:Y:S02]  /*3f90*/  FMUL R88, R88, 1.4426950216293334961 ;  /* 0x3fb8aa3b58587820 */ /* 0x000fe40000400000 */
[----:B------:R-:W-:Y:S01]  /*3fa0*/  MUFU.EX2 R58, R58 ;  /* 0x0000003a003a7308 */ /* 0x000fe20000000800 */
[----:B------:R-:W-:Y:S01]  /*3fb0*/  FADD R103, R103, R100 ;  /* 0x0000006467677221 */ /* 0x000fe20000000000 */
[----:B------:R-:W-:Y:S01]  /*3fc0*/  FMUL R158, R158, 1.4426950216293334961 ;  /* 0x3fb8aa3b9e9e7820 */ /* 0x000fe20000400000 */
[----:B------:R-:W-:-:S05]  /*3fd0*/  FMUL R91, R157, 1.4426950216293334961 ;  /* 0x3fb8aa3b9d5b7820 */ /* 0x000fca0000400000 */
[----:B------:R-:W-:Y:S01]  /*3fe0*/  MUFU.EX2 R59, R59 ;  /* 0x0000003b003b7308 */ /* 0x000fe20000000800 */
[----:B------:R-:W-:Y:S01]  /*3ff0*/  FMUL R92, R148, 1.4426950216293334961 ;  /* 0x3fb8aa3b945c7820 */ /* 0x000fe20000400000 */
[----:B------:R-:W-:Y:S01]  /*4000*/  FMUL R150, R150, 1.4426950216293334961 ;  /* 0x3fb8aa3b96967820 */ /* 0x000fe20000400000 */
[----:B------:R-:W-:Y:S01]  /*4010*/  FMUL R93, R149, 1.4426950216293334961 ;  /* 0x3fb8aa3b955d7820 */ /* 0x000fe20000400000 */
[----:B------:R-:W-:Y:S01]  /*4020*/  FMUL R94, R184, 1.4426950216293334961 ;  /* 0x3fb8aa3bb85e7820 */ /* 0x000fe20000400000 */
[----:B------:R-:W-:Y:S01]  /*4030*/  FMUL R187, R187, 1.4426950216293334961 ;  /* 0x3fb8aa3bbbbb7820 */ /* 0x000fe20000400000 */
[----:B------:R-:W-:Y:S01]  /*4040*/  FMUL R185, R185, 1.4426950216293334961 ;  /* 0x3fb8aa3bb9b97820 */ /* 0x000fe20000400000 */
[----:B------:R-:W-:Y:S01]  /*4050*/  LDSM.16.M88.4 R72, [R9+UR5+0x80] ;  /* 0x000080050948783b */ /* 0x000fe20008000200 */
[----:B------:R-:W1:Y:S08]  /*4060*/  MUFU.EX2 R57, R57 ;  /* 0x0000003900397308 */ /* 0x000e700000000800 */
[----:B------:R-:W1:Y:S01]  /*4070*/  MUFU.EX2 R68, R68 ;  /* 0x0000004400447308 */ /* 0x000e620000000800 */
[----:B0-----:R-:W-:Y:S01]  /*4080*/  FADD R53, R56, R53 ;  /* 0x0000003538357221 */ /* 0x001fe20000000000 */
[----:B---3--:R-:W-:-:S06]  /*4090*/  FADD R54, R96, R103 ;  /* 0x0000006760367221 */ /* 0x008fcc0000000000 */
[----:B------:R-:W0:Y:S01]  /*40a0*/  MUFU.EX2 R101, R101 ;  /* 0x0000006500657308 */ /* 0x000e220000000800 */
[----:B------:R-:W-:Y:S01]  /*40b0*/  FADD R70, R8, R53 ;  /* 0x0000003508467221 */ /* 0x000fe20000000000 */
[----:B--2---:R-:W-:-:S06]  /*40c0*/  FADD R53, R69, R54 ;  /* 0x0000003645357221 */ /* 0x004fcc0000000000 */
[----:B------:R-:W2:Y:S01]  /*40d0*/  MUFU.EX2 R98, R98 ;  /* 0x0000006200627308 */ /* 0x000ea20000000800 */
[----:B------:R-:W-:Y:S01]  /*40e0*/  HMMA.16816.F32 R168, R48, R80, R168 ;  /* 0x0000005030a8723c */ /* 0x000fe200000018a8 */
[----:B------:R-:W-:Y:S01]  /*40f0*/  FMUL R80, R159, 1.4426950216293334961 ;  /* 0x3fb8aa3b9f507820 */ /* 0x000fe20000400000 */
[----:B-1----:R-:W-:-:S05]  /*4100*/  F2FP.F16.F32.PACK_AB R54, R57, R8 ;  /* 0x000000083936723e */ /* 0x002fca00000000ff */
[----:B------:R-:W1:Y:S01]  /*4110*/  MUFU.EX2 R99, R99 ;  /* 0x0000006300637308 */ /* 0x000e620000000800 */
[----:B------:R-:W-:Y:S01]  /*4120*/  FADD R8, R68, R53 ;  /* 0x0000003544087221 */ /* 0x000fe20000000000 */
[----:B------:R-:W-:Y:S01]  /*4130*/  FADD R71, R57, R70 ;  /* 0x0000004639477221 */ /* 0x000fe20000000000 */
[----:B----4-:R-:W-:Y:S05]  /*4140*/  HMMA.16816.F32 R136, R48, R60, R136 ;  /* 0x0000003c3088723c */ /* 0x010fea0000001888 */
[----:B------:R-:W3:Y:S01]  /*4150*/  MUFU.EX2 R88, R88 ;  /* 0x0000005800587308 */ /* 0x000ee20000000800 */
[----:B0-----:R-:W-:-:S07]  /*4160*/  FADD R61, R101, R8 ;  /* 0x00000008653d7221 */ /* 0x001fce0000000000 */
[----:B------:R-:W0:Y:S01]  /*4170*/  MUFU.EX2 R89, R158 ;  /* 0x0000009e00597308 */ /* 0x000e220000000800 */
[----:B-----5:R-:W-:Y:S01]  /*4180*/  HMMA.16816.F32 R120, R48, R84, R120 ;  /* 0x000000543078723c */ /* 0x020fe20000001878 */
[----:B------:R-:W-:Y:S01]  /*4190*/  FMUL R57, R151, 1.4426950216293334961 ;  /* 0x3fb8aa3b97397820 */ /* 0x000fe20000400000 */
[----:B------:R-:W-:-:S05]  /*41a0*/  F2FP.F16.F32.PACK_AB R52, R56, R55 ;  /* 0x000000373834723e */ /* 0x000fca00000000ff */
[----:B------:R-:W4:Y:S01]  /*41b0*/  MUFU.EX2 R91, R91 ;  /* 0x0000005b005b7308 */ /* 0x000f220000000800 */
[----:B------:R-:W-:Y:S01]  /*41c0*/  HMMA.16816.F32 R76, R48, R64, R76 ;  /* 0x00000040304c723c */ /* 0x000fe2000000184c */
[----:B------:R-:W-:Y:S01]  /*41d0*/  FADD R48, R58, R71 ;  /* 0x000000473a307221 */ /* 0x000fe20000000000 */
[----:B--2---:R-:W-:-:S05]  /*41e0*/  FADD R50, R98, R61 ;  /* 0x0000003d62327221 */ /* 0x004fca0000000000 */
[----:B------:R-:W2:Y:S01]  /*41f0*/  MUFU.EX2 R80, R80 ;  /* 0x0000005000507308 */ /* 0x000ea20000000800 */
[----:B------:R-:W-:Y:S01]  /*4200*/  FMUL R8, R186, 1.4426950216293334961 ;  /* 0x3fb8aa3bba087820 */ /* 0x000fe20000400000 */
[----:B------:R-:W-:Y:S01]  /*4210*/  FADD R49, R59, R48 ;  /* 0x000000303b317221 */ /* 0x000fe20000000000 */
[----:B-1----:R-:W-:-:S05]  /*4220*/  FADD R50, R99, R50 ;  /* 0x0000003263327221 */ /* 0x002fca0000000000 */
[----:B------:R-:W1:Y:S01]  /*4230*/  MUFU.EX2 R56, R150 ;  /* 0x0000009600387308 */ /* 0x000e620000000800 */
[----:B---3--:R-:W-:-:S07]  /*4240*/  FADD R48, R88, R49 ;  /* 0x0000003158307221 */ /* 0x008fce0000000000 */
[----:B------:R-:W3:Y:S01]  /*4250*/  MUFU.EX2 R92, R92 ;  /* 0x0000005c005c7308 */ /* 0x000ee20000000800 */
[----:B0-----:R-:W-:-:S07]  /*4260*/  FADD R49, R89, R50 ;  /* 0x0000003259317221 */ /* 0x001fce0000000000 */
[----:B------:R-:W0:Y:S08]  /*4270*/  MUFU.EX2 R57, R57 ;  /* 0x0000003900397308 */ /* 0x000e300000000800 */
[----:B------:R-:W5:Y:S01]  /*4280*/  MUFU.EX2 R93, R93 ;  /* 0x0000005d005d7308 */ /* 0x000f620000000800 */
[----:B------:R-:W-:Y:S01]  /*4290*/  F2FP.F16.F32.PACK_AB R53, R69, R96 ;  /* 0x000000604535723e */ /* 0x000fe200000000ff */
[----:B----4-:R-:W-:Y:S01]  /*42a0*/  FADD R61, R91, R48 ;  /* 0x000000305b3d7221 */ /* 0x010fe20000000000 */
[----:B------:R-:W-:-:S05]  /*42b0*/  F2FP.F16.F32.PACK_AB R55, R101, R68 ;  /* 0x000000446537723e */ /* 0x000fca00000000ff */
[----:B------:R-:W4:Y:S01]  /*42c0*/  MUFU.EX2 R8, R8 ;  /* 0x0000000800087308 */ /* 0x000f220000000800 */
[----:B--2---:R-:W-:Y:S01]  /*42d0*/  FADD R65, R80, R49 ;  /* 0x0000003150417221 */ /* 0x004fe20000000000 */
[----:B------:R-:W-:Y:S04]  /*42e0*/  LDSM.16.M88.4 R68, [R9+UR5+0x880] ;  /* 0x000880050944783b */ /* 0x000fe80008000200 */
[----:B------:R-:W-:Y:S02]  /*42f0*/  LDSM.16.M88.4 R48, [R9+UR5+0x1080] ;  /* 0x001080050930783b */ /* 0x000fe40008000200 */
[----:B------:R-:W2:Y:S01]  /*4300*/  MUFU.EX2 R94, R94 ;  /* 0x0000005e005e7308 */ /* 0x000ea20000000800 */
[----:B-1----:R-:W-:Y:S01]  /*4310*/  FADD R64, R56, R65 ;  /* 0x0000004138407221 */ /* 0x002fe20000000000 */
[----:B---3--:R-:W-:-:S06]  /*4320*/  FADD R60, R92, R61 ;  /* 0x0000003d5c3c7221 */ /* 0x008fcc0000000000 */
[----:B------:R-:W1:Y:S08]  /*4330*/  MUFU.EX2 R187, R187 ;  /* 0x000000bb00bb7308 */ /* 0x000e700000000800 */
[----:B------:R-:W3:Y:S01]  /*4340*/  MUFU.EX2 R97, R185 ;  /* 0x000000b900617308 */ /* 0x000ee20000000800 */
[----:B0-----:R-:W-:Y:S01]  /*4350*/  FADD R65, R57, R64 ;  /* 0x0000004039417221 */ /* 0x001fe20000000000 */
[----:B-----5:R-:W-:-:S03]  /*4360*/  FADD R61, R93, R60 ;  /* 0x0000003c5d3d7221 */ /* 0x020fc60000000000 */
[----:B----4-:R-:W-:Y:S01]  /*4370*/  FADD R64, R8, R65 ;  /* 0x0000004108407221 */ /* 0x010fe20000000000 */
[----:B--2---:R-:W-:-:S03]  /*4380*/  FADD R60, R94, R61 ;  /* 0x0000003d5e3c7221 */ /* 0x004fc60000000000 */
[----:B-1----:R-:W-:Y:S01]  /*4390*/  FADD R64, R187, R64 ;  /* 0x00000040bb407221 */ /* 0x002fe20000000000 */
[----:B------:R-:W-:Y:S01]  /*43a0*/  HMMA.16816.F32 R136, R52, R62, R136 ;  /* 0x0000003e3488723c */ /* 0x000fe20000001888 */
[----:B---3--:R-:W-:-:S07]  /*43b0*/  FADD R60, R97, R60 ;  /* 0x0000003c613c7221 */ /* 0x008fce0000000000 */
[C---:B------:R-:W-:Y:S01]  /*43c0*/  HMMA.16816.F32 R168, R52.reuse, R82, R168 ;  /* 0x0000005234a8723c */ /* 0x040fe200000018a8 */
[----:B------:R-:W0:Y:S04]  /*43d0*/  SHFL.BFLY PT, R63, R64, 0x2, 0x1f ;  /* 0x0c401f00403f7f89 */ /* 0x000e2800000e0000 */
[----:B------:R-:W1:Y:S03]  /*43e0*/  SHFL.BFLY PT, R61, R60, 0x2, 0x1f ;  /* 0x0c401f003c3d7f89 */ /* 0x000e6600000e0000 */
[C---:B------:R-:W-:Y:S08]  /*43f0*/  HMMA.16816.F32 R120, R52.reuse, R86, R120 ;  /* 0x000000563478723c */ /* 0x040ff00000001878 */
[----:B------:R-:W-:Y:S01]  /*4400*/  HMMA.16816.F32 R76, R52, R66, R76 ;  /* 0x00000042344c723c */ /* 0x000fe2000000184c */
[----:B------:R-:W-:-:S02]  /*4410*/  F2FP.F16.F32.PACK_AB R52, R59, R58 ;  /* 0x0000003a3b34723e */ /* 0x000fc400000000ff */
[----:B------:R-:W-:Y:S02]  /*4420*/  F2FP.F16.F32.PACK_AB R54, R91, R88 ;  /* 0x000000585b36723e */ /* 0x000fe400000000ff */
[----:B------:R-:W-:Y:S02]  /*4430*/  F2FP.F16.F32.PACK_AB R53, R99, R98 ;  /* 0x000000626335723e */ /* 0x000fe400000000ff */
[----:B------:R-:W-:Y:S01]  /*4440*/  F2FP.F16.F32.PACK_AB R55, R80, R89 ;  /* 0x000000595037723e */ /* 0x000fe200000000ff */
[----:B0-----:R-:W-:-:S06]  /*4450*/  FADD R63, R64, R63 ;  /* 0x0000003f403f7221 */ /* 0x001fcc0000000000 */
[----:B------:R-:W-:Y:S01]  /*4460*/  HMMA.16816.F32 R168, R52, R72, R168 ;  /* 0x0000004834a8723c */ /* 0x000fe200000018a8 */
[----:B-1----:R-:W-:-:S07]  /*4470*/  FADD R61, R60, R61 ;  /* 0x0000003d3c3d7221 */ /* 0x002fce0000000000 */
[C---:B------:R-:W-:Y:S08]  /*4480*/  HMMA.16816.F32 R120, R52.reuse, R68, R120 ;  /* 0x000000443478723c */ /* 0x040ff00000001878 */
[C---:B------:R-:W-:Y:S08]  /*4490*/  HMMA.16816.F32 R136, R52.reuse, R48, R136 ;  /* 0x000000303488723c */ /* 0x040ff00000001888 */
[----:B------:R-:W-:Y:S01]  /*44a0*/  HMMA.16816.F32 R76, R52, R144, R76 ;  /* 0x00000090344c723c */ /* 0x000fe2000000184c */
[----:B------:R-:W0:Y:S01]  /*44b0*/  SHFL.BFLY PT, R58, R63, 0x1, 0x1f ;  /* 0x0c201f003f3a7f89 */ /* 0x000e2200000e0000 */
[----:B------:R-:W-:-:S03]  /*44c0*/  F2FP.F16.F32.PACK_AB R52, R93, R92 ;  /* 0x0000005c5d34723e */ /* 0x000fc600000000ff */
[----:B------:R-:W1:Y:S01]  /*44d0*/  SHFL.BFLY PT, R48, R61, 0x1, 0x1f ;  /* 0x0c201f003d307f89 */ /* 0x000e6200000e0000 */
[----:B------:R-:W-:Y:S02]  /*44e0*/  F2FP.F16.F32.PACK_AB R53, R57, R56 ;  /* 0x000000383935723e */ /* 0x000fe400000000ff */
[----:B------:R-:W-:Y:S02]  /*44f0*/  F2FP.F16.F32.PACK_AB R54, R97, R94 ;  /* 0x0000005e6136723e */ /* 0x000fe400000000ff */
[----:B------:R-:W-:Y:S01]  /*4500*/  F2FP.F16.F32.PACK_AB R55, R187, R8 ;  /* 0x00000008bb37723e */ /* 0x000fe200000000ff */
[----:B------:R-:W-:-:S06]  /*4510*/  UIADD3 UR4, UPT, UPT, UR4, 0x80, URZ ;  /* 0x0000008004047890 */ /* 0x000fcc000fffe0ff */
[----:B------:R-:W-:Y:S01]  /*4520*/  HMMA.16816.F32 R168, R52, R74, R168 ;  /* 0x0000004a34a8723c */ /* 0x000fe200000018a8 */
[----:B------:R-:W-:-:S07]  /*4530*/  UISETP.GE.AND UP0, UPT, UR4, UR8, UPT ;  /* 0x000000080400728c */ /* 0x000fce000bf06270 */
[C---:B------:R-:W-:Y:S08]  /*4540*/  HMMA.16816.F32 R120, R52.reuse, R70, R120 ;  /* 0x000000463478723c */ /* 0x040ff00000001878 */
[C---:B------:R-:W-:Y:S08]  /*4550*/  HMMA.16816.F32 R136, R52.reuse, R50, R136 ;  /* 0x000000323488723c */ /* 0x040ff00000001888 */
[----:B------:R-:W-:Y:S01]  /*4560*/  HMMA.16816.F32 R144, R52, R146, R76 ;  /* 0x000000923490723c */ /* 0x000fe2000000184c */
[----:B0-----:R-:W-:Y:S01]  /*4570*/  FADD R9, R63, R58 ;  /* 0x0000003a3f097221 */ /* 0x001fe20000000000 */
[----:B-1----:R-:W-:Y:S01]  /*4580*/  FADD R48, R61, R48 ;  /* 0x000000303d307221 */ /* 0x002fe20000000000 */
[----:B------:R-:W-:-:S02]  /*4590*/  LEA R2, R5, R2, 0x7 ;  /* 0x0000000205027211 */ /* 0x000fc400078e38ff */
[----:B------:R-:W-:Y:S01]  /*45a0*/  FFMA R7, R10, R7, R9 ;  /* 0x000000070a077223 */ /* 0x000fe20000000009 */
[----:B------:R-:W-:Y:S01]  /*45b0*/  FFMA R4, R95, R4, R48 ;  /* 0x000000045f047223 */ /* 0x000fe20000000030 */
[----:B------:R-:W-:Y:S02]  /*45c0*/  LEA R6, R3, R6, 0x7 ;  /* 0x0000000603067211 */ /* 0x000fe400078e38ff */
[----:B------:R-:W-:Y:S02]  /*45d0*/  MOV R10, R11 ;  /* 0x0000000b000a7202 */ /* 0x000fe40000000f00 */
[----:B------:R-:W-:Y:S01]  /*45e0*/  MOV R9, R90 ;  /* 0x0000005a00097202 */ /* 0x000fe20000000f00 */
[----:B------:R-:W-:Y:S08]  /*45f0*/  BRA.U !UP0, `(.L_x_1) ;  /* 0xffffffcd08e47547 */ /* 0x000ff0000b83ffff */
[----:B------:R-:W-:-:S07]  /*4600*/  MOV R21, R11 ;  /* 0x0000000b00157202 */ /* 0x000fce0000000f00 */
.L_x_0:
[----:B------:R-:W1:Y:S01]  /*4610*/  S2R R33, SR_TID.X ;  /* 0x0000000000217919 */ /* 0x000e620000002100 */
[----:B------:R-:W2:Y:S01]  /*4620*/  S2UR UR5, SR_CgaCtaId ;  /* 0x00000000000579c3 */ /* 0x000ea20000008800 */
[----:B------:R-:W-:Y:S01]  /*4630*/  UMOV UR4, 0x400 ;  /* 0x0000040000047882 */ /* 0x000fe20000000000 */
[----:B0-----:R-:W-:-:S06]  /*4640*/  MOV R12, R7 ;  /* 0x00000007000c7202 */ /* 0x001fcc0000000f00 */
[----:B------:R-:W-:Y:S01]  /*4650*/  BAR.SYNC.DEFER_BLOCKING 0x0 ;  /* 0x0000000000007b1d */ /* 0x000fe20000010000 */
[----:B------:R-:W-:Y:S02]  /*4660*/  MOV R15, R4 ;  /* 0x00000004000f7202 */ /* 0x000fe40000000f00 */
[C---:B------:R-:W-:Y:S02]  /*4670*/  FSETP.GEU.AND P2, PT, R12.reuse, 1.175494350822287508e-38, PT ;  /* 0x008000000c00780b */ /* 0x040fe40003f4e000 */
[C---:B------:R-:W-:Y:S02]  /*4680*/  FSETP.GT.AND P0, PT, |R12|.reuse, 8.50705917302346158658e+37, PT ;  /* 0x7e8000000c00780b */ /* 0x040fe40003f04200 */
[----:B------:R-:W-:Y:S02]  /*4690*/  FSETP.GEU.AND P3, PT, |R12|, 1.175494350822287508e-38, PT ;  /* 0x008000000c00780b */ /* 0x000fe40003f6e200 */
[----:B------:R-:W-:-:S09]  /*46a0*/  FSETP.GEU.AND P1, PT, R15, 1.175494350822287508e-38, PT ;  /* 0x008000000f00780b */ /* 0x000fd20003f2e000 */
[----:B------:R-:W-:Y:S01]  /*46b0*/  @P0 FMUL R147, R147, 0.25 ;  /* 0x3e80000093930820 */ /* 0x000fe20000400000 */
[----:B------:R-:W-:Y:S01]  /*46c0*/  @P0 FMUL R146, R146, 0.25 ;  /* 0x3e80000092920820 */ /* 0x000fe20000400000 */
[----:B------:R-:W-:Y:S01]  /*46d0*/  @P0 FMUL R139, R139, 0.25 ;  /* 0x3e8000008b8b0820 */ /* 0x000fe20000400000 */
[----:B--2---:R-:W-:Y:S01]  /*46e0*/  ULEA UR7, UR5, UR4, 0x18 ;  /* 0x0000000405077291 */ /* 0x004fe2000f8ec0ff */
[----:B------:R-:W-:Y:S01]  /*46f0*/  @P0 FMUL R138, R138, 0.25 ;  /* 0x3e8000008a8a0820 */ /* 0x000fe20000400000 */
[----:B------:R-:W-:Y:S01]  /*4700*/  @P0 FMUL R123, R123, 0.25 ;  /* 0x3e8000007b7b0820 */ /* 0x000fe20000400000 */
[----:B------:R-:W-:Y:S01]  /*4710*/  @P0 FMUL R122, R122, 0.25 ;  /* 0x3e8000007a7a0820 */ /* 0x000fe20000400000 */
[----:B------:R-:W-:Y:S01]  /*4720*/  @P0 FMUL R171, R171, 0.25 ;  /* 0x3e800000abab0820 */ /* 0x000fe20000400000 */
[----:B------:R-:W-:Y:S01]  /*4730*/  @P0 FMUL R170, R170, 0.25 ;  /* 0x3e800000aaaa0820 */ /* 0x000fe20000400000 */
[----:B------:R-:W-:Y:S01]  /*4740*/  @!P3 FMUL R147, R147, 16777216 ;  /* 0x4b8000009393b820 */ /* 0x000fe20000400000 */
[C---:B-1----:R-:W-:Y:S01]  /*4750*/  SHF.L.U32 R2, R33.reuse, 0x2, RZ ;  /* 0x0000000221027819 */ /* 0x042fe200000006ff */
[----:B------:R-:W-:Y:S01]  /*4760*/  @!P3 FMUL R146, R146, 16777216 ;  /* 0x4b8000009292b820 */ /* 0x000fe20000400000 */
[----:B------:R-:W-:Y:S01]  /*4770*/  SHF.L.U32 R3, R33, 0x6, RZ ;  /* 0x0000000621037819 */ /* 0x000fe200000006ff */
[----:B------:R-:W-:Y:S01]  /*4780*/  @!P3 FMUL R139, R139, 16777216 ;  /* 0x4b8000008b8bb820 */ /* 0x000fe20000400000 */
[----:B------:R-:W-:Y:S01]  /*4790*/  LOP3.LUT R2, R2, 0xb8, RZ, 0xc0, !PT ;  /* 0x000000b802027812 */ /* 0x000fe200078ec0ff */
[----:B------:R-:W-:Y:S01]  /*47a0*/  @!P3 FMUL R138, R138, 16777216 ;  /* 0x4b8000008a8ab820 */ /* 0x000fe20000400000 */
[----:B------:R-:W-:Y:S01]  /*47b0*/  LOP3.LUT R9, R33, 0x7, RZ, 0xc0, !PT ;  /* 0x0000000721097812 */ /* 0x000fe200078ec0ff */
[----:B------:R-:W-:Y:S01]  /*47c0*/  @!P3 FMUL R123, R123, 16777216 ;  /* 0x4b8000007b7bb820 */ /* 0x000fe20000400000 */
[----:B------:R-:W-:Y:S01]  /*47d0*/  SHF.R.U32.HI R8, RZ, 0x1, R33 ;  /* 0x00000001ff087819 */ /* 0x000fe20000011621 */
[----:B------:R-:W-:Y:S01]  /*47e0*/  @!P3 FMUL R122, R122, 16777216 ;  /* 0x4b8000007a7ab820 */ /* 0x000fe20000400000 */
[----:B------:R-:W-:Y:S01]  /*47f0*/  LOP3.LUT R5, R2, 0x40, R3, 0xf8, !PT ;  /* 0x0000004002057812 */ /* 0x000fe200078ef803 */
[----:B------:R-:W-:Y:S01]  /*4800*/  FMUL R2, R15, 8388608 ;  /* 0x4b0000000f027820 */ /* 0x000fe20000400000 */
[----:B------:R-:W-:Y:S01]  /*4810*/  LEA R3, R9, UR7, 0x3 ;  /* 0x0000000709037c11 */ /* 0x000fe2000f8e18ff */
[----:B------:R-:W-:Y:S01]  /*4820*/  @!P3 FMUL R171, R171, 16777216 ;  /* 0x4b800000ababb820 */ /* 0x000fe20000400000 */
[----:B------:R-:W-:Y:S01]  /*4830*/  LOP3.LUT R8, R8, 0x4, RZ, 0xc0, !PT ;  /* 0x0000000408087812 */ /* 0x000fe200078ec0ff */
[----:B------:R-:W-:Y:S01]  /*4840*/  @!P3 FMUL R170, R170, 16777216 ;  /* 0x4b800000aaaab820 */ /* 0x000fe20000400000 */
[----:B------:R-:W-:Y:S01]  /*4850*/  SHF.R.S32.HI R4, RZ, 0x4, R33 ;  /* 0x00000004ff047819 */ /* 0x000fe20000011421 */
[----:B------:R-:W0:Y:S01]  /*4860*/  LDCU.64 UR4, c[0x0][0x3e0] ;  /* 0x00007c00ff0477ac */ /* 0x000e220008000a00 */
[----:B------:R-:W-:Y:S01]  /*4870*/  IADD3 R11, PT, PT, R8, R3, RZ ;  /* 0x00000003080b7210 */ /* 0x000fe20007ffe0ff */
[----:B------:R-:W-:Y:S01]  /*4880*/  FMUL R3, R12, 8388608 ;  /* 0x4b0000000c037820 */ /* 0x000fe20000400000 */
[----:B------:R-:W-:-:S02]  /*4890*/  SHF.L.U32 R6, R33, 0x3, RZ ;  /* 0x0000000321067819 */ /* 0x000fc400000006ff */
[----:B------:R-:W-:Y:S02]  /*48a0*/  SGXT R4, R4, 0x1 ;  /* 0x000000010404781a */ /* 0x000fe40000000200 */
[----:B------:R-:W-:Y:S01]  /*48b0*/  FSEL R31, R3, R12, !P2 ;  /* 0x0000000c031f7208 */ /* 0x000fe20005000000 */
[----:B------:R-:W-:Y:S01]  /*48c0*/  @P0 FMUL R12, R12, 0.25 ;  /* 0x3e8000000c0c0820 */ /* 0x000fe20000400000 */
[----:B------:R-:W-:Y:S02]  /*48d0*/  LOP3.LUT R6, R6, 0x180, RZ, 0xc0, !PT ;  /* 0x0000018006067812 */ /* 0x000fe400078ec0ff */
[----:B------:R-:W-:Y:S01]  /*48e0*/  LOP3.LUT R24, R5, 0x240, R4, 0x78, !PT ;  /* 0x0000024005187812 */ /* 0x000fe200078e7804 */
[----:B------:R-:W-:Y:S01]  /*48f0*/  @!P3 FMUL R12, R12, 16777216 ;  /* 0x4b8000000c0cb820 */ /* 0x000fe20000400000 */
[----:B------:R-:W-:Y:S02]  /*4900*/  IADD3 R4, PT, PT, R31, -0x3f3504f3, RZ ;  /* 0xc0cafb0d1f047810 */ /* 0x000fe40007ffe0ff */
[----:B------:R-:W-:-:S02]  /*4910*/  LEA R10, R9, R6, 0x4 ;  /* 0x00000006090a7211 */ /* 0x000fc400078e20ff */
[----:B------:R-:W-:Y:S01]  /*4920*/  FSEL R30, R2, R15, !P1 ;  /* 0x0000000f021e7208 */ /* 0x000fe20004800000 */
[----:B0-----:R-:W-:Y:S01]  /*4930*/  UIMAD UR4, UR6, UR4, URZ ;  /* 0x00000004060472a4 */ /* 0x001fe2000f8e02ff */
[----:B------:R-:W-:Y:S02]  /*4940*/  LOP3.LUT R6, R4, 0xff800000, RZ, 0xc0, !PT ;  /* 0xff80000004067812 */ /* 0x000fe400078ec0ff */
[----:B------:R-:W-:Y:S01]  /*4950*/  FSEL R2, RZ, -23, P1 ;  /* 0xc1b80000ff027808 */ /* 0x000fe20000800000 */
[----:B------:R-:W-:Y:S01]  /*4960*/  USHF.L.U32 UR8, UR4, 0x1, URZ ;  /* 0x0000000104087899 */ /* 0x000fe200080006ff */
[----:B------:R-:W-:Y:S02]  /*4970*/  FSETP.GT.AND P1, PT, |R15|, 8.50705917302346158658e+37, PT ;  /* 0x7e8000000f00780b */ /* 0x000fe40003f24200 */
[----:B------:R-:W-:Y:S02]  /*4980*/  FSEL R4, RZ, -23, P2 ;  /* 0xc1b80000ff047808 */ /* 0x000fe40001000000 */
[----:B------:R-:W-:-:S02]  /*4990*/  I2FP.F32.S32 R7, R6 ;  /* 0x0000000600077245 */ /* 0x000fc40000201400 */
[----:B------:R-:W-:Y:S02]  /*49a0*/  FSETP.GEU.AND P2, PT, |R15|, 1.175494350822287508e-38, PT ;  /* 0x008000000f00780b */ /* 0x000fe40003f4e200 */
[----:B------:R-:W-:Y:S01]  /*49b0*/  IADD3 R3, PT, PT, R30, -0x3f3504f3, RZ ;  /* 0xc0cafb0d1e037810 */ /* 0x000fe20007ffe0ff */
[----:B------:R-:W-:Y:S01]  /*49c0*/  FFMA.FTZ R7, R7, 1.1920928955078125e-07, R4 ;  /* 0x3400000007077823 */ /* 0x000fe20000010004 */
[----:B------:R-:W-:Y:S01]  /*49d0*/  LOP3.LUT R10, R10, 0x48, R33, 0x78, !PT ;  /* 0x000000480a0a7812 */ /* 0x000fe200078e7821 */
[----:B------:R-:W0:Y:S01]  /*49e0*/  MUFU.RCP R4, R12 ;  /* 0x0000000c00047308 */ /* 0x000e220000001000 */
[----:B------:R-:W-:Y:S01]  /*49f0*/  LOP3.LUT R3, R3, 0xff800000, RZ, 0xc0, !PT ;  /* 0xff80000003037812 */ /* 0x000fe200078ec0ff */
[----:B------:R-:W-:Y:S01]  /*4a00*/  @P1 FMUL R15, R15, 0.25 ;  /* 0x3e8000000f0f1820 */ /* 0x000fe20000400000 */
[----:B------:R-:W-:Y:S01]  /*4a10*/  SHF.L.U32 R9, R33, 0x7, RZ ;  /* 0x0000000721097819 */ /* 0x000fe200000006ff */
[----:B------:R-:W-:Y:S01]  /*4a20*/  @P1 FMUL R145, R145, 0.25 ;  /* 0x3e80000091911820 */ /* 0x000fe20000400000 */
[-C--:B------:R-:W-:Y:S01]  /*4a30*/  I2FP.F32.S32 R5, R3.reuse ;  /* 0x0000000300057245 */ /* 0x080fe20000201400 */
[----:B------:R-:W-:Y:S01]  /*4a40*/  @P1 FMUL R144, R144, 0.25 ;  /* 0x3e80000090901820 */ /* 0x000fe20000400000 */
[----:B------:R-:W-:Y:S01]  /*4a50*/  IADD3 R3, PT, PT, R30, -R3, RZ ;  /* 0x800000031e037210 */ /* 0x000fe20007ffe0ff */
[----:B------:R-:W-:Y:S01]  /*4a60*/  @!P2 FMUL R15, R15, 16777216 ;  /* 0x4b8000000f0fa820 */ /* 0x000fe20000400000 */
[----:B------:R-:W-:Y:S01]  /*4a70*/  IADD3 R6, PT, PT, R31, -R6, RZ ;  /* 0x800000061f067210 */ /* 0x000fe20007ffe0ff */
[----:B------:R-:W-:Y:S01]  /*4a80*/  FFMA.FTZ R2, R5, 1.1920928955078125e-07, R2 ;  /* 0x3400000005027823 */ /* 0x000fe20000010002 */
[----:B------:R-:W-:Y:S01]  /*4a90*/  LOP3.LUT R8, R33, 0x10, RZ, 0xc0, !PT ;  /* 0x0000001021087812 */ /* 0x000fe200078ec0ff */
[----:B------:R-:W-:Y:S01]  /*4aa0*/  FADD R3, R3, -1 ;  /* 0xbf80000003037421 */ /* 0x000fe20000000000 */
[----:B------:R-:W-:Y:S01]  /*4ab0*/  LOP3.LUT R28, R10, 0x600, R9, 0xf8, !PT ;  /* 0x000006000a1c7812 */ /* 0x000fe200078ef809 */
[----:B------:R-:W-:Y:S01]  /*4ac0*/  FADD R6, R6, -1 ;  /* 0xbf80000006067421 */ /* 0x000fe20000000000 */
[----:B------:R-:W-:Y:S01]  /*4ad0*/  MOV R5, 0x3dc6b27f ;  /* 0x3dc6b27f00057802 */ /* 0x000fe20000000f00 */
[----:B------:R-:W1:Y:S01]  /*4ae0*/  MUFU.RCP R10, R15 ;  /* 0x0000000f000a7308 */ /* 0x000e620000001000 */
[----:B------:R-:W-:Y:S01]  /*4af0*/  LEA R29, R8, R11, 0x2 ;  /* 0x0000000b081d7211 */ /* 0x000fe200078e10ff */
[C---:B0-----:R-:W-:Y:S01]  /*4b00*/  FMUL R8, R4.reuse, R147 ;  /* 0x0000009304087220 */ /* 0x041fe20000400000 */
[C---:B------:R-:W-:Y:S01]  /*4b10*/  FMUL R9, R4.reuse, R146 ;  /* 0x0000009204097220 */ /* 0x040fe20000400000 */
[C---:B------:R-:W-:Y:S01]  /*4b20*/  FMUL R13, R4.reuse, R139 ;  /* 0x0000008b040d7220 */ /* 0x040fe20000400000 */
[C---:B------:R-:W-:Y:S01]  /*4b30*/  FMUL R14, R4.reuse, R138 ;  /* 0x0000008a040e7220 */ /* 0x040fe20000400000 */
[C---:B------:R-:W-:Y:S01]  /*4b40*/  FMUL R17, R4.reuse, R123 ;  /* 0x0000007b04117220 */ /* 0x040fe20000400000 */
[C---:B------:R-:W-:Y:S01]  /*4b50*/  FMUL R18, R4.reuse, R122 ;  /* 0x0000007a04127220 */ /* 0x040fe20000400000 */
[C---:B------:R-:W-:Y:S01]  /*4b60*/  FMUL R22, R4.reuse, R171 ;  /* 0x000000ab04167220 */ /* 0x040fe20000400000 */
[----:B------:R-:W-:Y:S01]  /*4b70*/  FMUL R23, R4, R170 ;  /* 0x000000aa04177220 */ /* 0x000fe20000400000 */
[-C--:B------:R-:W-:Y:S01]  /*4b80*/  FFMA.FTZ R4, R3, R5.reuse, -0.16845393180847167969 ;  /* 0xbe2c7f3003047423 */ /* 0x080fe20000010005 */
[----:B------:R-:W-:Y:S01]  /*4b90*/  FFMA.FTZ R5, R6, R5, -0.16845393180847167969 ;  /* 0xbe2c7f3006057423 */ /* 0x000fe20000010005 */
[----:B------:R-:W-:Y:S01]  /*4ba0*/  @P1 FMUL R137, R137, 0.25 ;  /* 0x3e80000089891820 */ /* 0x000fe20000400000 */
[----:B------:R-:W-:Y:S01]  /*4bb0*/  @P1 FMUL R136, R136, 0.25 ;  /* 0x3e80000088881820 */ /* 0x000fe20000400000 */
[----:B------:R-:W-:Y:S01]  /*4bc0*/  @P1 FMUL R121, R121, 0.25 ;  /* 0x3e80000079791820 */ /* 0x000fe20000400000 */
[----:B------:R-:W-:Y:S01]  /*4bd0*/  @P1 FMUL R120, R120, 0.25 ;  /* 0x3e80000078781820 */ /* 0x000fe20000400000 */
[----:B------:R-:W-:Y:S01]  /*4be0*/  @P1 FMUL R168, R168, 0.25 ;  /* 0x3e800000a8a81820 */ /* 0x000fe20000400000 */
[----:B------:R-:W-:Y:S01]  /*4bf0*/  @P1 FMUL R169, R169, 0.25 ;  /* 0x3e800000a9a91820 */ /* 0x000fe20000400000 */
[----:B------:R-:W-:Y:S01]  /*4c00*/  FFMA.FTZ R5, R6, R5, 0.1716887056827545166 ;  /* 0x3e2fcf2a06057423 */ /* 0x000fe20000010005 */
[----:B------:R-:W-:Y:S01]  /*4c10*/  @!P2 FMUL R145, R145, 16777216 ;  /* 0x4b8000009191a820 */ /* 0x000fe20000400000 */
[----:B------:R-:W-:Y:S01]  /*4c20*/  @!P2 FMUL R144, R144, 16777216 ;  /* 0x4b8000009090a820 */ /* 0x000fe20000400000 */
[----:B------:R-:W-:Y:S01]  /*4c30*/  @!P2 FMUL R137, R137, 16777216 ;  /* 0x4b8000008989a820 */ /* 0x000fe20000400000 */
[----:B------:R-:W-:Y:S01]  /*4c40*/  @!P2 FMUL R136, R136, 16777216 ;  /* 0x4b8000008888a820 */ /* 0x000fe20000400000 */
[----:B------:R-:W-:Y:S01]  /*4c50*/  @!P2 FMUL R121, R121, 16777216 ;  /* 0x4b8000007979a820 */ /* 0x000fe20000400000 */
[----:B------:R-:W-:Y:S01]  /*4c60*/  @!P2 FMUL R120, R120, 16777216 ;  /* 0x4b8000007878a820 */ /* 0x000fe20000400000 */
[----:B------:R-:W-:Y:S01]  /*4c70*/  @!P2 FMUL R168, R168, 16777216 ;  /* 0x4b800000a8a8a820 */ /* 0x000fe20000400000 */
[----:B------:R-:W-:Y:S01]  /*4c80*/  @!P2 FMUL R169, R169, 16777216 ;  /* 0x4b800000a9a9a820 */ /* 0x000fe20000400000 */
[----:B------:R-:W-:Y:S01]  /*4c90*/  FFMA.FTZ R5, R6, R5, -0.17900948226451873779 ;  /* 0xbe374e4306057423 */ /* 0x000fe20000010005 */
[C---:B-1----:R-:W-:Y:S01]  /*4ca0*/  FMUL R11, R10.reuse, R145 ;  /* 0x000000910a0b7220 */ /* 0x042fe20000400000 */
[C---:B------:R-:W-:Y:S01]  /*4cb0*/  FMUL R12, R10.reuse, R144 ;  /* 0x000000900a0c7220 */ /* 0x040fe20000400000 */
[C---:B------:R-:W-:Y:S01]  /*4cc0*/  FMUL R16, R10.reuse, R137 ;  /* 0x000000890a107220 */ /* 0x040fe20000400000 */
[C---:B------:R-:W-:Y:S01]  /*4cd0*/  FMUL R15, R10.reuse, R136 ;  /* 0x000000880a0f7220 */ /* 0x040fe20000400000 */
[C---:B------:R-:W-:Y:S01]  /*4ce0*/  FMUL R19, R10.reuse, R121 ;  /* 0x000000790a137220 */ /* 0x040fe20000400000 */
[C---:B------:R-:W-:Y:S01]  /*4cf0*/  FMUL R20, R10.reuse, R120 ;  /* 0x000000780a147220 */ /* 0x040fe20000400000 */
[C---:B------:R-:W-:Y:S01]  /*4d00*/  FMUL R25, R10.reuse, R168 ;  /* 0x000000a80a197220 */ /* 0x040fe20000400000 */
[----:B------:R-:W-:Y:S01]  /*4d10*/  FMUL R10, R10, R169 ;  /* 0x000000a90a0a7220 */ /* 0x000fe20000400000 */
[----:B------:R-:W-:Y:S01]  /*4d20*/  FFMA.FTZ R5, R6, R5, 0.20512372255325317383 ;  /* 0x3e520bf406057423 */ /* 0x000fe20000010005 */
[----:B------:R-:W-:Y:S01]  /*4d30*/  F2FP.F16.F32.PACK_AB R27, R12, R15 ;  /* 0x0000000f0c1b723e */ /* 0x000fe200000000ff */
[----:B------:R-:W-:Y:S01]  /*4d40*/  FFMA.FTZ R4, R3, R4, 0.1716887056827545166 ;  /* 0x3e2fcf2a03047423 */ /* 0x000fe20000010004 */
[----:B------:R-:W-:Y:S01]  /*4d50*/  F2FP.F16.F32.PACK_AB R26, R20, R25 ;  /* 0x00000019141a723e */ /* 0x000fe200000000ff */
[C---:B------:R-:W-:Y:S01]  /*4d60*/  FFMA.FTZ R5, R6.reuse, R5, -0.24046532809734344482 ;  /* 0xbe763c8b06057423 */ /* 0x040fe20000010005 */
[----:B------:R-:W-:Y:S01]  /*4d70*/  F2FP.F16.F32.PACK_AB R11, R11, R16 ;  /* 0x000000100b0b723e */ /* 0x000fe200000000ff */
[----:B------:R-:W-:Y:S01]  /*4d80*/  FFMA.FTZ R4, R3, R4, -0.17900948226451873779 ;  /* 0xbe374e4303047423 */ /* 0x000fe20000010004 */
[----:B------:R-:W-:Y:S01]  /*4d90*/  F2FP.F16.F32.PACK_AB R10, R19, R10 ;  /* 0x0000000a130a723e */ /* 0x000fe200000000ff */
[----:B------:R-:W-:Y:S01]  /*4da0*/  FFMA.FTZ R5, R6, R5, 0.28857114911079406738 ;  /* 0x3e93bf9906057423 */ /* 0x000fe20000010005 */
[----:B------:R-:W-:Y:S01]  /*4db0*/  STS.64 [R24+UR7], R26 ;  /* 0x0000001a18007988 */ /* 0x000fe20008000a07 */
[----:B------:R-:W-:Y:S01]  /*4dc0*/  F2FP.F16.F32.PACK_AB R15, R9, R14 ;  /* 0x0000000e090f723e */ /* 0x000fe200000000ff */
[----:B------:R-:W-:Y:S01]  /*4dd0*/  FFMA.FTZ R4, R3, R4, 0.20512372255325317383 ;  /* 0x3e520bf403047423 */ /* 0x000fe20000010004 */
[----:B------:R-:W-:Y:S01]  /*4de0*/  F2FP.F16.F32.PACK_AB R14, R18, R23 ;  /* 0x00000017120e723e */ /* 0x000fe200000000ff */
[----:B------:R0:W-:Y:S01]  /*4df0*/  STS.64 [R24+UR7+0x100], R10 ;  /* 0x0001000a18007988 */ /* 0x0001e20008000a07 */
[----:B------:R-:W-:Y:S01]  /*4e00*/  F2FP.F16.F32.PACK_AB R13, R8, R13 ;  /* 0x0000000d080d723e */ /* 0x000fe200000000ff */
[C---:B------:R-:W-:Y:S01]  /*4e10*/  FFMA.FTZ R5, R6.reuse, R5, -0.36067417263984680176 ;  /* 0xbeb8aa4906057423 */ /* 0x040fe20000010005 */
[----:B------:R-:W-:Y:S01]  /*4e20*/  F2FP.F16.F32.PACK_AB R12, R17, R22 ;  /* 0x00000016110c723e */ /* 0x000fe200000000ff */
[C---:B------:R-:W-:Y:S01]  /*4e30*/  FFMA.FTZ R4, R3.reuse, R4, -0.24046532809734344482 ;  /* 0xbe763c8b03047423 */ /* 0x040fe20000010004 */
[----:B------:R-:W1:Y:S01]  /*4e40*/  LDC.64 R8, c[0x0][0x398] ;  /* 0x0000e600ff087b82 */ /* 0x000e620000000a00 */
[----:B------:R-:W-:Y:S01]  /*4e50*/  FFMA.FTZ R5, R6, R5, 0.48089820146560668945 ;  /* 0x3ef6384a06057423 */ /* 0x000fe20000010005 */
[----:B------:R-:W-:Y:S01]  /*4e60*/  ISETP.GE.U32.AND P1, PT, R30, 0x7f800000, PT ;  /* 0x7f8000001e00780c */ /* 0x000fe20003f26070 */
[----:B------:R-:W-:Y:S01]  /*4e70*/  FFMA.FTZ R4, R3, R4, 0.28857114911079406738 ;  /* 0x3e93bf9903047423 */ /* 0x000fe20000010004 */
[----:B------:R-:W-:Y:S01]  /*4e80*/  ISETP.GE.U32.AND P2, PT, R31, 0x7f800000, PT ;  /* 0x7f8000001f00780c */ /* 0x000fe20003f46070 */
[----:B------:R-:W-:Y:S01]  /*4e90*/  FFMA.FTZ R5, R6, R5, -0.72134751081466674805 ;  /* 0xbf38aa3b06057423 */ /* 0x000fe20000010005 */
[----:B------:R-:W-:Y:S01]  /*4ea0*/  FSETP.NEU.AND P0, PT, R30, RZ, PT ;  /* 0x000000ff1e00720b */ /* 0x000fe20003f0d000 */
[C---:B------:R-:W-:Y:S01]  /*4eb0*/  FFMA.FTZ R4, R3.reuse, R4, -0.36067417263984680176 ;  /* 0xbeb8aa4903047423 */ /* 0x040fe20000010004 */
[----:B0-----:R-:W-:Y:S01]  /*4ec0*/  LOP3.LUT R24, R24, 0x8, RZ, 0x3c, !PT ;  /* 0x0000000818187812 */ /* 0x001fe200078e3cff */
[----:B------:R-:W-:Y:S01]  /*4ed0*/  FMUL R5, R6, R5 ;  /* 0x0000000506057220 */ /* 0x000fe20000400000 */
[----:B------:R-:W0:Y:S01]  /*4ee0*/  LDC R10, c[0x0][0x3e8] ;  /* 0x0000fa00ff0a7b82 */ /* 0x000e220000000800 */
[----:B------:R-:W-:-:S02]  /*4ef0*/  FFMA.FTZ R4, R3, R4, 0.48089820146560668945 ;  /* 0x3ef6384a03047423 */ /* 0x000fc40000010004 */
[----:B------:R1:W-:Y:S01]  /*4f00*/  STS.64 [R24+UR7+0x400], R14 ;  /* 0x0004000e18007988 */ /* 0x0003e20008000a07 */
[C---:B------:R-:W-:Y:S01]  /*4f10*/  FMUL R5, R6.reuse, R5 ;  /* 0x0000000506057220 */ /* 0x040fe20000400000 */
[C---:B------:R-:W-:Y:S02]  /*4f20*/  FFMA.FTZ R4, R3.reuse, R4, -0.72134751081466674805 ;  /* 0xbf38aa3b03047423 */ /* 0x040fe40000010004 */
[----:B------:R-:W-:Y:S01]  /*4f30*/  STS.64 [R24+UR7+0x500], R12 ;  /* 0x0005000c18007988 */ /* 0x000fe20008000a07 */
[----:B------:R-:W-:Y:S01]  /*4f40*/  FFMA.FTZ R6, R6, 1.4426950216293334961, R5 ;  /* 0x3fb8aa3b06067823 */ /* 0x000fe20000010005 */
[----:B------:R-:W-:Y:S01]  /*4f50*/  FMUL R4, R3, R4 ;  /* 0x0000000403047220 */ /* 0x000fe20000400000 */
[----:B------:R-:W-:Y:S01]  /*4f60*/  @P1 MOV R5, 0x7f800000 ;  /* 0x7f80000000051802 */ /* 0x000fe20000000f00 */
[----:B------:R-:W-:Y:S01]  /*4f70*/  BAR.SYNC.DEFER_BLOCKING 0x0 ;  /* 0x0000000000007b1d */ /* 0x000fe20000010000 */
[----:B------:R-:W-:Y:S01]  /*4f80*/  FADD R19, R7, R6 ;  /* 0x0000000607137221 */ /* 0x000fe20000000000 */
[----:B------:R-:W-:Y:S01]  /*4f90*/  LOP3.LUT R6, R28, 0x8, RZ, 0x3c, !PT ;  /* 0x000000081c067812 */ /* 0x000fe200078e3cff */
[----:B------:R-:W-:Y:S01]  /*4fa0*/  FMUL R4, R3, R4 ;  /* 0x0000000403047220 */ /* 0x000fe20000400000 */
[----:B------:R-:W-:-:S04]  /*4fb0*/  SHF.R.U32.HI R7, RZ, 0x5, R33 ;  /* 0x00000005ff077819 */ /* 0x000fc80000011621 */
[----:B------:R-:W2:Y:S01]  /*4fc0*/  LDC.64 R26, c[0x0][0x3a0] ;  /* 0x0000e800ff1a7b82 */ /* 0x000ea20000000a00 */
[----:B------:R-:W-:Y:S01]  /*4fd0*/  FFMA.FTZ R3, R3, 1.4426950216293334961, R4 ;  /* 0x3fb8aa3b03037823 */ /* 0x000fe20000010004 */
[----:B------:R-:W-:-:S03]  /*4fe0*/  SGXT.U32 R7, R7, 0x2 ;  /* 0x000000020707781a */ /* 0x000fc60000000000 */
[----:B------:R-:W-:Y:S01]  /*4ff0*/  FADD R18, R2, R3 ;  /* 0x0000000302127221 */ /* 0x000fe20000000000 */
[----:B------:R-:W-:Y:S02]  /*5000*/  IMAD R2, R0, UR5, RZ ;  /* 0x0000000500027c24 */ /* 0x000fe4000f8e02ff */
[----:B------:R-:W-:Y:S01]  /*5010*/  @P1 FFMA.FTZ R18, R30, R5, +INF ;  /* 0x7f8000001e121423 */ /* 0x000fe20000010005 */
[----:B0-----:R-:W-:Y:S01]  /*5020*/  IMAD R4, R7, R10, RZ ;  /* 0x0000000a07047224 */ /* 0x001fe200078e02ff */
[----:B------:R-:W-:Y:S01]  /*5030*/  UIMAD.WIDE UR4, UR4, 0x2, URZ ;  /* 0x00000002040478a5 */ /* 0x000fe2000f8e02ff */
[C---:B------:R-:W-:Y:S01]  /*5040*/  SHF.L.U32 R3, R2.reuse, 0x1, RZ ;  /* 0x0000000102037819 */ /* 0x040fe200000006ff */
[----:B------:R-:W-:Y:S02]  /*5050*/  IMAD.HI R2, R2, 0x2, RZ ;  /* 0x0000000202027827 */ /* 0x000fe400078e02ff */
[----:B------:R-:W-:Y:S02]  /*5060*/  LEA R5, R10, R4, 0x2 ;  /* 0x000000040a057211 */ /* 0x000fe400078e10ff */
[----:B-1----:R-:W-:-:S02]  /*5070*/  IADD3 R14, P1, P3, R3, UR8, R8 ;  /* 0x00000008030e7c10 */ /* 0x002fc4000fb3e008 */
[----:B------:R-:W-:Y:S01]  /*5080*/  LEA.HI R3, R33, 0x1c, RZ, 0x1b ;  /* 0x0000001c21037811 */ /* 0x000fe200078fd8ff */
[----:B------:R-:W0:Y:S01]  /*5090*/  LDS.64 R22, [R28+UR7] ;  /* 0x000000071c167984 */ /* 0x000e220008000a00 */
[----:B------:R-:W-:Y:S01]  /*50a0*/  LEA R7, R10, R5, 0x2 ;  /* 0x000000050a077211 */ /* 0x000fe200078e10ff */
[----:B------:R-:W1:Y:S01]  /*50b0*/  LDCU UR4, c[0x0][0x3ec] ;  /* 0x00007d80ff0477ac */ /* 0x000e620008000800 */
[----:B------:R-:W-:Y:S01]  /*50c0*/  IADD3.X R20, PT, PT, R2, UR5, R9, P1, P3 ;  /* 0x0000000502147c10 */ /* 0x000fe20008fe6409 */
[----:B------:R3:W4:Y:S01]  /*50d0*/  LDS.64 R24, [R6+UR7] ;  /* 0x0000000706187984 */ /* 0x0007220008000a00 */
[----:B------:R-:W-:Y:S01]  /*50e0*/  LEA R9, R10, R7, 0x2 ;  /* 0x000000070a097211 */ /* 0x000fe200078e10ff */
[----:B------:R-:W-:Y:S01]  /*50f0*/  IMAD R8, R3, R10, RZ ;  /* 0x0000000a03087224 */ /* 0x000fe200078e02ff */
[----:B------:R-:W-:Y:S02]  /*5100*/  LEA R2, P3, R4, R14, 0x1 ;  /* 0x0000000e04027211 */ /* 0x000fe400078608ff */
[----:B------:R-:W-:-:S02]  /*5110*/  LEA R11, R10, R9, 0x2 ;  /* 0x000000090a0b7211 */ /* 0x000fc400078e10ff */
[----:B------:R-:W-:Y:S02]  /*5120*/  LEA.HI.X.SX32 R3, R4, R20, 0x1, P3 ;  /* 0x0000001404037211 */ /* 0x000fe400018f0eff */
[----:B---3--:R-:W-:Y:S02]  /*5130*/  @P2 MOV R6, 0x7f800000 ;  /* 0x7f80000000062802 */ /* 0x008fe40000000f00 */
[----:B------:R-:W-:Y:S02]  /*5140*/  LEA R16, P4, R8, R14, 0x1 ;  /* 0x0000000e08107211 */ /* 0x000fe400078808ff */
[----:B------:R-:W-:Y:S01]  /*5150*/  LEA R13, R10, R11, 0x2 ;  /* 0x0000000b0a0d7211 */ /* 0x000fe200078e10ff */
[----:B------:R-:W-:Y:S01]  /*5160*/  @P2 FFMA.FTZ R19, R31, R6, +INF ;  /* 0x7f8000001f132423 */ /* 0x000fe20000010006 */
[-C--:B------:R-:W-:Y:S01]  /*5170*/  LEA R4, P2, R5, R14.reuse, 0x1 ;  /* 0x0000000e05047211 */ /* 0x080fe200078408ff */
[----:B-1----:R-:W-:Y:S01]  /*5180*/  UIMAD UR4, UR6, UR4, URZ ;  /* 0x00000004060472a4 */ /* 0x002fe2000f8e02ff */
[----:B------:R-:W-:-:S02]  /*5190*/  LEA R6, P3, R7, R14, 0x1 ;  /* 0x0000000e07067211 */ /* 0x000fc400078608ff */
[-C--:B------:R-:W-:Y:S01]  /*51a0*/  LEA.HI.X.SX32 R5, R5, R20.reuse, 0x1, P2 ;  /* 0x0000001405057211 */ /* 0x080fe200010f0eff */
[----:B------:R-:W-:Y:S01]  /*51b0*/  USHF.L.U32 UR6, UR4, 0x2, URZ ;  /* 0x0000000204067899 */ /* 0x000fe200080006ff */
[----:B------:R-:W-:Y:S01]  /*51c0*/  LEA.HI.X.SX32 R17, R8, R20, 0x1, P4 ;  /* 0x0000001408117211 */ /* 0x000fe200020f0eff */
[----:B------:R-:W-:Y:S01]  /*51d0*/  UIMAD.WIDE UR4, UR4, 0x4, URZ ;  /* 0x00000004040478a5 */ /* 0x000fe2000f8e02ff */
[----:B------:R-:W-:Y:S02]  /*51e0*/  LEA R8, P2, R9, R14, 0x1 ;  /* 0x0000000e09087211 */ /* 0x000fe400078408ff */
[----:B------:R-:W-:Y:S02]  /*51f0*/  LEA R15, R10, R13, 0x2 ;  /* 0x0000000d0a0f7211 */ /* 0x000fe400078e10ff */
[----:B------:R-:W-:Y:S02]  /*5200*/  LEA.HI.X.SX32 R7, R7, R20, 0x1, P3 ;  /* 0x0000001407077211 */ /* 0x000fe400018f0eff */
[----:B------:R-:W-:-:S02]  /*5210*/  LEA R10, P3, R11, R14, 0x1 ;  /* 0x0000000e0b0a7211 */ /* 0x000fc400078608ff */
[----:B------:R-:W-:Y:S02]  /*5220*/  LEA R12, P4, R13, R14, 0x1 ;  /* 0x0000000e0d0c7211 */ /* 0x000fe400078808ff */
[----:B------:R-:W-:Y:S02]  /*5230*/  LEA.HI.X.SX32 R9, R9, R20, 0x1, P2 ;  /* 0x0000001409097211 */ /* 0x000fe400010f0eff */
[----:B------:R-:W-:Y:S01]  /*5240*/  LEA R14, P5, R15, R14, 0x1 ;  /* 0x0000000e0f0e7211 */ /* 0x000fe200078a08ff */
[----:B0-----:R0:W-:Y:S01]  /*5250*/  STG.E.U16 desc[UR10][R2.64], R22 ;  /* 0x0000001602007986 */ /* 0x0011e2000c10150a */
[-C--:B------:R-:W-:Y:S02]  /*5260*/  LEA.HI.X.SX32 R11, R11, R20.reuse, 0x1, P3 ;  /* 0x000000140b0b7211 */ /* 0x080fe400018f0eff */
[-C--:B------:R-:W-:Y:S01]  /*5270*/  LEA.HI.X.SX32 R13, R13, R20.reuse, 0x1, P4 ;  /* 0x000000140d0d7211 */ /* 0x080fe200020f0eff */
[----:B----4-:R1:W-:Y:S01]  /*5280*/  STG.E.U16 desc[UR10][R4.64], R24 ;  /* 0x0000001804007986 */ /* 0x0103e2000c10150a */
[----:B------:R-:W-:-:S02]  /*5290*/  LEA.HI.X.SX32 R15, R15, R20, 0x1, P5 ;  /* 0x000000140f0f7211 */ /* 0x000fc400028f0eff */
[----:B------:R-:W-:Y:S02]  /*52a0*/  FSETP.NEU.AND P1, PT, R31, RZ, PT ;  /* 0x000000ff1f00720b */ /* 0x000fe40003f2d000 */
[----:B------:R-:W-:Y:S02]  /*52b0*/  FSEL R18, R18, -INF , P0 ;  /* 0xff80000012127808 */ /* 0x000fe40000000000 */
[----:B------:R-:W-:Y:S02]  /*52c0*/  FSEL R19, R19, -INF , P1 ;  /* 0xff80000013137808 */ /* 0x000fe40000800000 */
[----:B0-----:R-:W-:Y:S01]  /*52d0*/  PRMT R3, R22, 0x7632, R3 ;  /* 0x0000763216037816 */ /* 0x001fe20000000003 */
[----:B------:R-:W-:Y:S01]  /*52e0*/  FFMA R18, R18, 0.69314718246459960938, R21 ;  /* 0x3f31721812127823 */ /* 0x000fe20000000015 */
[----:B------:R-:W-:Y:S01]  /*52f0*/  LOP3.LUT P0, RZ, R33, 0x60, RZ, 0xc0, !PT ;  /* 0x0000006021ff7812 */ /* 0x000fe2000780c0ff */
[----:B------:R-:W-:Y:S01]  /*5300*/  FFMA R19, R19, 0.69314718246459960938, R90 ;  /* 0x3f31721813137823 */ /* 0x000fe2000000005a */
[----:B-1----:R-:W-:Y:S01]  /*5310*/  PRMT R5, R24, 0x7632, R5 ;  /* 0x0000763218057816 */ /* 0x002fe20000000005 */
[----:B------:R0:W-:Y:S01]  /*5320*/  STG.E.U16 desc[UR10][R6.64], R3 ;  /* 0x0000000306007986 */ /* 0x0001e2000c10150a */
[----:B------:R-:W-:-:S03]  /*5330*/  SHF.L.U32 R4, R33, 0x1, RZ ;  /* 0x0000000121047819 */ /* 0x000fc600000006ff */
[----:B------:R1:W-:Y:S01]  /*5340*/  STG.E.U16 desc[UR10][R8.64], R5 ;  /* 0x0000000508007986 */ /* 0x0003e2000c10150a */
[----:B------:R-:W-:-:S03]  /*5350*/  LOP3.LUT R4, R4, 0x78, RZ, 0xc0, !PT ;  /* 0x0000007804047812 */ /* 0x000fc600078ec0ff */
[----:B------:R3:W-:Y:S01]  /*5360*/  STG.E.U16 desc[UR10][R10.64], R23 ;  /* 0x000000170a007986 */ /* 0x0007e2000c10150a */
[----:B0-----:R-:W-:-:S03]  /*5370*/  PRMT R7, R23, 0x7632, R7 ;  /* 0x0000763217077816 */ /* 0x001fc60000000007 */
[----:B------:R3:W-:Y:S01]  /*5380*/  STG.E.U16 desc[UR10][R12.64], R25 ;  /* 0x000000190c007986 */ /* 0x0007e2000c10150a */
[C---:B------:R-:W-:Y:S01]  /*5390*/  SHF.L.U32 R3, R0.reuse, 0x2, RZ ;  /* 0x0000000200037819 */ /* 0x040fe200000006ff */
[----:B------:R-:W-:Y:S01]  /*53a0*/  IMAD.HI R0, R0, 0x4, RZ ;  /* 0x0000000400007827 */ /* 0x000fe200078e02ff */
[----:B-1----:R-:W-:Y:S01]  /*53b0*/  PRMT R9, R25, 0x7632, R9 ;  /* 0x0000763219097816 */ /* 0x002fe20000000009 */
[----:B------:R3:W-:Y:S01]  /*53c0*/  STG.E.U16 desc[UR10][R14.64], R7 ;  /* 0x000000070e007986 */ /* 0x0007e2000c10150a */
[----:B--2---:R-:W-:-:S03]  /*53d0*/  IADD3 R2, P1, P2, R3, UR6, R26 ;  /* 0x0000000603027c10 */ /* 0x004fc6000fa3e01a */
[----:B------:R3:W-:Y:S01]  /*53e0*/  STG.E.U16 desc[UR10][R16.64], R9 ;  /* 0x0000000910007986 */ /* 0x0007e2000c10150a */
[----:B------:R-:W-:Y:S01]  /*53f0*/  IADD3.X R3, PT, PT, R0, UR5, R27, P1, P2 ;  /* 0x0000000500037c10 */ /* 0x000fe20008fe441b */
[----:B------:R-:W-:Y:S06]  /*5400*/  BAR.SYNC.DEFER_BLOCKING 0x0 ;  /* 0x0000000000007b1d */ /* 0x000fec0000010000 */
[----:B------:R3:W-:Y:S02]  /*5410*/  STS.64 [R4+UR7], R18 ;  /* 0x0000001204007988 */ /* 0x0007e40008000a07 */
[----:B------:R-:W-:Y:S06]  /*5420*/  BAR.SYNC.DEFER_BLOCKING 0x0 ;  /* 0x0000000000007b1d */ /* 0x000fec0000010000 */
[----:B------:R-:W-:Y:S05]  /*5430*/  @P0 EXIT ;  /* 0x000000000000094d */ /* 0x000fea0003800000 */
[----:B------:R-:W0:Y:S04]  /*5440*/  LDS R29, [R29] ;  /* 0x000000001d1d7984 */ /* 0x000e280000000800 */
[----:B0-----:R-:W-:Y:S01]  /*5450*/  STG.E desc[UR10][R2.64], R29 ;  /* 0x0000001d02007986 */ /* 0x001fe2000c10190a */
[----:B------:R-:W-:Y:S05]  /*5460*/  EXIT ;  /* 0x000000000000794d */ /* 0x000fea0003800000 */
.L_x_2:
[----:B------:R-:W-:-:S00]  /*5470*/  BRA `(.L_x_2) ;  /* 0xfffffffc00fc7947 */ /* 0x000fc0000383ffff */
[----:B------:R-:W-:-:S00]  /*5480*/  NOP ;  /* 0x0000000000007918 */ /* 0x000fc00000000000 */
[----:B------:R-:W-:-:S00]  /*5490*/  NOP ;  /* 0x0000000000007918 */ /* 0x000fc00000000000 */
[----:B------:R-:W-:-:S00]  /*54a0*/  NOP ;  /* 0x0000000000007918 */ /* 0x000fc00000000000 */
[----:B------:R-:W-:-:S00]  /*54b0*/  NOP ;  /* 0x0000000000007918 */ /* 0x000fc00000000000 */
[----:B------:R-:W-:-:S00]  /*54c0*/  NOP ;  /* 0x0000000000007918 */ /* 0x000fc00000000000 */
[----:B------:R-:W-:-:S00]  /*54d0*/  NOP ;  /* 0x0000000000007918 */ /* 0x000fc00000000000 */
[----:B------:R-:W-:-:S00]  /*54e0*/  NOP ;  /* 0x0000000000007918 */ /* 0x000fc00000000000 */
[----:B------:R-:W-:-:S00]  /*54f0*/  NOP ;  /* 0x0000000000007918 */ /* 0x000fc00000000000 */
.L_x_3:


//--------------------- .nv.global.init           --------------------------
	.section	.nv.global.init,"aw",@progbits
.nv.global.init:
	.type		_$_str,@object
	.size		_$_str,(.L_0 - _$_str)
_$_str:
        /*0000*/ 	.byte	0x5f, 0x5f, 0x43, 0x55, 0x44, 0x41, 0x5f, 0x46, 0x54, 0x5a, 0x00
.L_0:


//--------------------- .nv.shared.attn_fwd       --------------------------
	.section	.nv.shared.attn_fwd,"aw",@nobits
	.sectionflags	@""
	.align	16
	.zero		1024


//--------------------- .nv.shared.reserved.0     --------------------------
	.section	.nv.shared.reserved.0,"aw",@nobits
	.weak		__nv_reservedSMEM_offset_0_alias
	.size		__nv_reservedSMEM_offset_0_alias, 0, 64
	.other		__nv_reservedSMEM_offset_0_alias,@"STO_CUDA_RESERVED_SHARED STV_DEFAULT"
__nv_reservedSMEM_offset_0_alias:
	.zero		0
	.zero		64


//--------------------- .nv.constant0.attn_fwd    --------------------------
	.section	.nv.constant0.attn_fwd,"a",@progbits
	.sectionflags	@""
	.align	4
.nv.constant0.attn_fwd:
	.zero		1032


//--------------------- SYMBOLS --------------------------

	.type		.nv.reservedSmem.offset0,@object
	.size		.nv.reservedSmem.offset0,0x4
	.type		.nv.reservedSmem.cap,@object
	.size		.nv.reservedSmem.cap,0x4
